// auto-generated by cutlass_sweep.conv — config: {"arch": "sm_100", "cluster_m": 2, "cluster_n": 1, "conv_kind": "dgrad", "dtype": "bf16", "ndim": 3, "tile_k": 64, "tile_m": 64, "tile_n": 128}
#include "cutlass/cutlass.h"
#include "cute/tensor.hpp"
#include "cutlass/kernel_hardware_info.hpp"
#include "cutlass/conv/convolution.h"
#include "cutlass/conv/dispatch_policy.hpp"
#include "cutlass/conv/collective/collective_builder.hpp"
#include "cutlass/conv/kernel/conv_universal.hpp"
#include "cutlass/conv/device/conv_universal_adapter.hpp"
#include "cutlass/epilogue/collective/collective_builder.hpp"

using namespace cute;
using Elem = cutlass::bfloat16_t;
using Acc  = float;
using LayoutAB = cutlass::layout::TensorNDHWC;
using LayoutC  = cutlass::layout::TensorNDHWC;
constexpr auto ConvOp = cutlass::conv::Operator::kDgrad;
using TileShape    = Shape<_64, _128, Shape<_64>>;
using ClusterShape = Shape<_2, _1, _1>;

using CollectiveEpilogue = typename cutlass::epilogue::collective::CollectiveBuilder<
    cutlass::arch::Sm100, cutlass::arch::OpClassTensorOp,
    TileShape, ClusterShape,
    cutlass::epilogue::collective::EpilogueTileAuto,
    Acc, Acc,
    Elem, LayoutC, 128 / cutlass::sizeof_bits<Elem>::value,
    Elem, LayoutC, 128 / cutlass::sizeof_bits<Elem>::value,
    cutlass::epilogue::collective::EpilogueScheduleAuto
  >::CollectiveOp;

using CollectiveMainloop = typename cutlass::conv::collective::CollectiveBuilder<
    cutlass::arch::Sm100, cutlass::arch::OpClassTensorOp, ConvOp,
    Elem, LayoutAB, 128 / cutlass::sizeof_bits<Elem>::value,
    Elem, LayoutAB, 128 / cutlass::sizeof_bits<Elem>::value,
    Acc,
    TileShape, ClusterShape,
    cutlass::conv::collective::StageCountAutoCarveout<
        static_cast<int>(sizeof(typename CollectiveEpilogue::SharedStorage))>,
    cutlass::conv::collective::KernelScheduleAuto
  >::CollectiveOp;

using ProblemShape = cutlass::conv::ConvProblemShape<
    ConvOp, CollectiveMainloop::DispatchPolicy::NumSpatialDimensions>;
using ConvKernel = cutlass::conv::kernel::ConvUniversal<
    ProblemShape, CollectiveMainloop, CollectiveEpilogue>;
using Conv = cutlass::conv::device::ConvUniversalAdapter<ConvKernel>;

auto* _anchor = &cutlass::device_kernel<ConvKernel>;


// ===== COMPILED SASS (sm_100a) =====

	.target	sm_100a

	.elftype	@"ET_EXEC"


//--------------------- .note.nv.tkinfo           --------------------------
	.section	.note.nv.tkinfo,"",@"SHT_NOTE"
	.sectionflags	@"SHF_NOTE_NV_TKINFO"
	.tkinfo
        /*0018*/ 	.word	0x00000002
        /*0030*/ 	.string	""
        /*0030*/ 	.string	"ptxas"
        /*0030*/ 	.string	"Cuda compilation tools, release 13.0, V13.0.88"
        /*0030*/ 	.string	"Build cuda_13.0.r13.0/compiler.36424714_0"
        /*0030*/ 	.string	"-arch sm_100a -m 64 "



//--------------------- .note.nv.cuinfo           --------------------------
	.section	.note.nv.cuinfo,"",@"SHT_NOTE"
	.sectionflags	@"SHF_NOTE_NV_CUINFO"
        /*0018*/ 	.short	0x0002
        /*001a*/ 	.short	0x0064
        /*001c*/ 	.short	0x0082
	.zero		2


//--------------------- .nv.info                  --------------------------
	.section	.nv.info,"",@"SHT_CUDA_INFO"
	.align	4


	//----- nvinfo : EIATTR_REGCOUNT
	.align		4
        /*0000*/ 	.byte	0x04, 0x2f
        /*0002*/ 	.short	(.L_19 - .L_18)
	.align		4
.L_18:
        /*0004*/ 	.word	index@(_ZN7cutlass13device_kernelINS_4conv6kernel13ConvUniversalINS1_16ConvProblemShapeILNS1_8OperatorE1ELi3EEENS1_10collective14CollectiveConvINS1_47MainloopSm100TmaUmmaWarpSpecializedImplicitGemmILS5_1ELi8ELi3ELi1ELi2EN4cute5tupleIJNSA_1CILi2EEENSC_ILi1EEESE_EEEEENSB_IJNSC_ILi64EEENSC_ILi128EEENSB_IJSH_EEEEEENS_10bfloat16_tESL_NSA_8TiledMMAINSA_8MMA_AtomIJNSA_20SM100_MMA_F16BF16_SSISL_SL_fLi64ELi128ELNSA_4UMMA5MajorE0ELSQ_1ELNSP_7ScaleInE0ELSR_0EEEEEENSA_6LayoutINSB_IJSE_SE_SE_EEENSB_IJNSC_ILi0EEESW_SW_EEEEENSB_IJNSA_10UnderscoreESZ_SZ_EEEEENS7_6detail27Sm100ImplicitGemmTileTraitsINSA_20SM90_TMA_LOAD_IM2COLENSA_14ComposedLayoutINSA_7SwizzleILi3ELi4ELi3EEENSA_18smem_ptr_flag_bitsILi16EEENSU_INSB_IJNSC_ILi8EEESH_EEENSB_IJSH_SE_EEEEEEEvEENS13_INSA_23SM90_TMA_LOAD_MULTICASTENS15_IS17_S19_NSU_INSB_IJSH_S1A_EEENSB_IJSE_SH_EEEEEEEvEEEENS_8epilogue10collective18CollectiveEpilogueINS1N_23Sm100TmaWarpSpecializedILi4ELi2ELi16ELb1ELb0EEEJSK_NSB_IJNSU_ISH_SE_EENSU_INSC_ILi32EEESE_EEEEESL_NSB_IJNSB_IJllllEEESE_SW_EEESL_S1X_NS1N_6fusion15FusionCallbacksIS1R_NS1Y_17LinearCombinationISL_fSL_fLNS_15FloatRoundStyleE2EEESK_S1V_JEEENSA_5SM1004TMEM4LOAD26SM100_TMEM_LOAD_16dp256b4xES14_NS15_INS16_ILi2ELi4ELi3EEES19_NSU_INSB_IJS1A_S1T_EEENSB_IJS1T_SE_EEEEEEENSA_17SM75_U32x4_LDSM_NENSA_21SM90_TMA_STORE_IM2COLES2C_NSA_17SM90_U32x4_STSM_NENSA_39AutoVectorizingCopyWithAssumedAlignmentILi128EEEEEEvvEEEEvNT_6ParamsE)
        /*0008*/ 	.word	0x0000004e


	//----- nvinfo : EIATTR_FRAME_SIZE
	.align		4
.L_19:
        /*000c*/ 	.byte	0x04, 0x11
        /*000e*/ 	.short	(.L_21 - .L_20)
	.align		4
.L_20:
        /*0010*/ 	.word	index@($__internal_2_$__cuda_sm10x_tcgen05_guardrail_trap_unallocated_columns_being_dealloced)
        /*0014*/ 	.word	0x00000008


	//----- nvinfo : EIATTR_FRAME_SIZE
	.align		4
.L_21:
        /*0018*/ 	.byte	0x04, 0x11
        /*001a*/ 	.short	(.L_23 - .L_22)
	.align		4
.L_22:
        /*001c*/ 	.word	index@($__internal_1_$__cuda_sm10x_tcgen05_guardrail_trap_phase_invalid_during_alloc)
        /*0020*/ 	.word	0x00000008


	//----- nvinfo : EIATTR_FRAME_SIZE
	.align		4
.L_23:
        /*0024*/ 	.byte	0x04, 0x11
        /*0026*/ 	.short	(.L_25 - .L_24)
	.align		4
.L_24:
        /*0028*/ 	.word	index@($__internal_0_$__cuda_sm10x_tcgen05_guardrail_trap_col_being_dealloced_not_returned_by_alloc)
        /*002c*/ 	.word	0x00000008


	//----- nvinfo : EIATTR_FRAME_SIZE
	.align		4
.L_25:
        /*0030*/ 	.byte	0x04, 0x11
        /*0032*/ 	.short	(.L_27 - .L_26)
	.align		4
.L_26:
        /*0034*/ 	.word	index@(_ZN7cutlass13device_kernelINS_4conv6kernel13ConvUniversalINS1_16ConvProblemShapeILNS1_8OperatorE1ELi3EEENS1_10collective14CollectiveConvINS1_47MainloopSm100TmaUmmaWarpSpecializedImplicitGemmILS5_1ELi8ELi3ELi1ELi2EN4cute5tupleIJNSA_1CILi2EEENSC_ILi1EEESE_EEEEENSB_IJNSC_ILi64EEENSC_ILi128EEENSB_IJSH_EEEEEENS_10bfloat16_tESL_NSA_8TiledMMAINSA_8MMA_AtomIJNSA_20SM100_MMA_F16BF16_SSISL_SL_fLi64ELi128ELNSA_4UMMA5MajorE0ELSQ_1ELNSP_7ScaleInE0ELSR_0EEEEEENSA_6LayoutINSB_IJSE_SE_SE_EEENSB_IJNSC_ILi0EEESW_SW_EEEEENSB_IJNSA_10UnderscoreESZ_SZ_EEEEENS7_6detail27Sm100ImplicitGemmTileTraitsINSA_20SM90_TMA_LOAD_IM2COLENSA_14ComposedLayoutINSA_7SwizzleILi3ELi4ELi3EEENSA_18smem_ptr_flag_bitsILi16EEENSU_INSB_IJNSC_ILi8EEESH_EEENSB_IJSH_SE_EEEEEEEvEENS13_INSA_23SM90_TMA_LOAD_MULTICASTENS15_IS17_S19_NSU_INSB_IJSH_S1A_EEENSB_IJSE_SH_EEEEEEEvEEEENS_8epilogue10collective18CollectiveEpilogueINS1N_23Sm100TmaWarpSpecializedILi4ELi2ELi16ELb1ELb0EEEJSK_NSB_IJNSU_ISH_SE_EENSU_INSC_ILi32EEESE_EEEEESL_NSB_IJNSB_IJllllEEESE_SW_EEESL_S1X_NS1N_6fusion15FusionCallbacksIS1R_NS1Y_17LinearCombinationISL_fSL_fLNS_15FloatRoundStyleE2EEESK_S1V_JEEENSA_5SM1004TMEM4LOAD26SM100_TMEM_LOAD_16dp256b4xES14_NS15_INS16_ILi2ELi4ELi3EEES19_NSU_INSB_IJS1A_S1T_EEENSB_IJS1T_SE_EEEEEEENSA_17SM75_U32x4_LDSM_NENSA_21SM90_TMA_STORE_IM2COLES2C_NSA_17SM90_U32x4_STSM_NENSA_39AutoVectorizingCopyWithAssumedAlignmentILi128EEEEEEvvEEEEvNT_6ParamsE)
        /*0038*/ 	.word	0x00000008


	//----- nvinfo : EIATTR_MIN_STACK_SIZE
	.align		4
.L_27:
        /*003c*/ 	.byte	0x04, 0x12
        /*003e*/ 	.short	(.L_29 - .L_28)
	.align		4
.L_28:
        /*0040*/ 	.word	index@(_ZN7cutlass13device_kernelINS_4conv6kernel13ConvUniversalINS1_16ConvProblemShapeILNS1_8OperatorE1ELi3EEENS1_10collective14CollectiveConvINS1_47MainloopSm100TmaUmmaWarpSpecializedImplicitGemmILS5_1ELi8ELi3ELi1ELi2EN4cute5tupleIJNSA_1CILi2EEENSC_ILi1EEESE_EEEEENSB_IJNSC_ILi64EEENSC_ILi128EEENSB_IJSH_EEEEEENS_10bfloat16_tESL_NSA_8TiledMMAINSA_8MMA_AtomIJNSA_20SM100_MMA_F16BF16_SSISL_SL_fLi64ELi128ELNSA_4UMMA5MajorE0ELSQ_1ELNSP_7ScaleInE0ELSR_0EEEEEENSA_6LayoutINSB_IJSE_SE_SE_EEENSB_IJNSC_ILi0EEESW_SW_EEEEENSB_IJNSA_10UnderscoreESZ_SZ_EEEEENS7_6detail27Sm100ImplicitGemmTileTraitsINSA_20SM90_TMA_LOAD_IM2COLENSA_14ComposedLayoutINSA_7SwizzleILi3ELi4ELi3EEENSA_18smem_ptr_flag_bitsILi16EEENSU_INSB_IJNSC_ILi8EEESH_EEENSB_IJSH_SE_EEEEEEEvEENS13_INSA_23SM90_TMA_LOAD_MULTICASTENS15_IS17_S19_NSU_INSB_IJSH_S1A_EEENSB_IJSE_SH_EEEEEEEvEEEENS_8epilogue10collective18CollectiveEpilogueINS1N_23Sm100TmaWarpSpecializedILi4ELi2ELi16ELb1ELb0EEEJSK_NSB_IJNSU_ISH_SE_EENSU_INSC_ILi32EEESE_EEEEESL_NSB_IJNSB_IJllllEEESE_SW_EEESL_S1X_NS1N_6fusion15FusionCallbacksIS1R_NS1Y_17LinearCombinationISL_fSL_fLNS_15FloatRoundStyleE2EEESK_S1V_JEEENSA_5SM1004TMEM4LOAD26SM100_TMEM_LOAD_16dp256b4xES14_NS15_INS16_ILi2ELi4ELi3EEES19_NSU_INSB_IJS1A_S1T_EEENSB_IJS1T_SE_EEEEEEENSA_17SM75_U32x4_LDSM_NENSA_21SM90_TMA_STORE_IM2COLES2C_NSA_17SM90_U32x4_STSM_NENSA_39AutoVectorizingCopyWithAssumedAlignmentILi128EEEEEEvvEEEEvNT_6ParamsE)
        /*0044*/ 	.word	0x00000008
.L_29:


//--------------------- .nv.compat                --------------------------
	.section	.nv.compat,"",@"SHT_CUDA_COMPAT_INFO"
	.align	4
        /*0000*/ 	.byte	0x02, 0x09, 0x01, 0x00, 0x02, 0x02, 0x02, 0x00, 0x02, 0x05, 0x05, 0x00, 0x03, 0x07, 0x01, 0x01
        /*0010*/ 	.byte	0x02, 0x03, 0x01, 0x00, 0x02, 0x06, 0x01, 0x00, 0x04, 0x0b, 0x08, 0x00, 0x09, 0x00, 0x00, 0x00
        /*0020*/ 	.byte	0x00, 0x00, 0x00, 0x00


//--------------------- .nv.info._ZN7cutlass13device_kernelINS_4conv6kernel13ConvUniversalINS1_16ConvProblemShapeILNS1_8OperatorE1ELi3EEENS1_10collective14CollectiveConvINS1_47MainloopSm100TmaUmmaWarpSpecializedImplicitGemmILS5_1ELi8ELi3ELi1ELi2EN4cute5tupleIJNSA_1CILi2EEENSC_ILi1EEESE_EEEEENSB_IJNSC_ILi64EEENSC_ILi128EEENSB_IJSH_EEEEEENS_10bfloat16_tESL_NSA_8TiledMMAINSA_8MMA_AtomIJNSA_20SM100_MMA_F16BF16_SSISL_SL_fLi64ELi128ELNSA_4UMMA5MajorE0ELSQ_1ELNSP_7ScaleInE0ELSR_0EEEEEENSA_6LayoutINSB_IJSE_SE_SE_EEENSB_IJNSC_ILi0EEESW_SW_EEEEENSB_IJNSA_10UnderscoreESZ_SZ_EEEEENS7_6detail27Sm100ImplicitGemmTileTraitsINSA_20SM90_TMA_LOAD_IM2COLENSA_14ComposedLayoutINSA_7SwizzleILi3ELi4ELi3EEENSA_18smem_ptr_flag_bitsILi16EEENSU_INSB_IJNSC_ILi8EEESH_EEENSB_IJSH_SE_EEEEEEEvEENS13_INSA_23SM90_TMA_LOAD_MULTICASTENS15_IS17_S19_NSU_INSB_IJSH_S1A_EEENSB_IJSE_SH_EEEEEEEvEEEENS_8epilogue10collective18CollectiveEpilogueINS1N_23Sm100TmaWarpSpecializedILi4ELi2ELi16ELb1ELb0EEEJSK_NSB_IJNSU_ISH_SE_EENSU_INSC_ILi32EEESE_EEEEESL_NSB_IJNSB_IJllllEEESE_SW_EEESL_S1X_NS1N_6fusion15FusionCallbacksIS1R_NS1Y_17LinearCombinationISL_fSL_fLNS_15FloatRoundStyleE2EEESK_S1V_JEEENSA_5SM1004TMEM4LOAD26SM100_TMEM_LOAD_16dp256b4xES14_NS15_INS16_ILi2ELi4ELi3EEES19_NSU_INSB_IJS1A_S1T_EEENSB_IJS1T_SE_EEEEEEENSA_17SM75_U32x4_LDSM_NENSA_21SM90_TMA_STORE_IM2COLES2C_NSA_17SM90_U32x4_STSM_NENSA_39AutoVectorizingCopyWithAssumedAlignmentILi128EEEEEEvvEEEEvNT_6ParamsE --------------------------
	.section	.nv.info._ZN7cutlass13device_kernelINS_4conv6kernel13ConvUniversalINS1_16ConvProblemShapeILNS1_8OperatorE1ELi3EEENS1_10collective14CollectiveConvINS1_47MainloopSm100TmaUmmaWarpSpecializedImplicitGemmILS5_1ELi8ELi3ELi1ELi2EN4cute5tupleIJNSA_1CILi2EEENSC_ILi1EEESE_EEEEENSB_IJNSC_ILi64EEENSC_ILi128EEENSB_IJSH_EEEEEENS_10bfloat16_tESL_NSA_8TiledMMAINSA_8MMA_AtomIJNSA_20SM100_MMA_F16BF16_SSISL_SL_fLi64ELi128ELNSA_4UMMA5MajorE0ELSQ_1ELNSP_7ScaleInE0ELSR_0EEEEEENSA_6LayoutINSB_IJSE_SE_SE_EEENSB_IJNSC_ILi0EEESW_SW_EEEEENSB_IJNSA_10UnderscoreESZ_SZ_EEEEENS7_6detail27Sm100ImplicitGemmTileTraitsINSA_20SM90_TMA_LOAD_IM2COLENSA_14ComposedLayoutINSA_7SwizzleILi3ELi4ELi3EEENSA_18smem_ptr_flag_bitsILi16EEENSU_INSB_IJNSC_ILi8EEESH_EEENSB_IJSH_SE_EEEEEEEvEENS13_INSA_23SM90_TMA_LOAD_MULTICASTENS15_IS17_S19_NSU_INSB_IJSH_S1A_EEENSB_IJSE_SH_EEEEEEEvEEEENS_8epilogue10collective18CollectiveEpilogueINS1N_23Sm100TmaWarpSpecializedILi4ELi2ELi16ELb1ELb0EEEJSK_NSB_IJNSU_ISH_SE_EENSU_INSC_ILi32EEESE_EEEEESL_NSB_IJNSB_IJllllEEESE_SW_EEESL_S1X_NS1N_6fusion15FusionCallbacksIS1R_NS1Y_17LinearCombinationISL_fSL_fLNS_15FloatRoundStyleE2EEESK_S1V_JEEENSA_5SM1004TMEM4LOAD26SM100_TMEM_LOAD_16dp256b4xES14_NS15_INS16_ILi2ELi4ELi3EEES19_NSU_INSB_IJS1A_S1T_EEENSB_IJS1T_SE_EEEEEEENSA_17SM75_U32x4_LDSM_NENSA_21SM90_TMA_STORE_IM2COLES2C_NSA_17SM90_U32x4_STSM_NENSA_39AutoVectorizingCopyWithAssumedAlignmentILi128EEEEEEvvEEEEvNT_6ParamsE,"",@"SHT_CUDA_INFO"
	.sectionflags	@""
	.align	4


	//----- nvinfo : EIATTR_CUDA_API_VERSION
	.align		4
        /*0000*/ 	.byte	0x04, 0x37
        /*0002*/ 	.short	(.L_31 - .L_30)
.L_30:
        /*0004*/ 	.word	0x00000082


	//----- nvinfo : EIATTR_KPARAM_INFO
	.align		4
.L_31:
        /*0008*/ 	.byte	0x04, 0x17
        /*000a*/ 	.short	(.L_33 - .L_32)
.L_32:
        /*000c*/ 	.word	0x00000000
        /*0010*/ 	.short	0x0000
        /*0012*/ 	.short	0x0000
        /*0014*/ 	.byte	0x00, 0xf0, 0x01, 0x24


	//----- nvinfo : EIATTR_AT_ENTRY_FRAGMENTS
	.align		4
.L_33:
        /*0018*/ 	.byte	0x04, 0x4f
        /*001a*/ 	.short	(.L_35 - .L_34)


	//   ....[0]....
.L_34:
        /*001c*/ 	.word	0x00000006


	//----- nvinfo : EIATTR_RESERVED_SMEM_USED
	.align		4
.L_35:
        /*0020*/ 	.byte	0x01, 0x41
	.zero		2


	//----- nvinfo : EIATTR_SPARSE_MMA_MASK
	.align		4
        /*0024*/ 	.byte	0x03, 0x50
        /*0026*/ 	.short	0x0000


	//----- nvinfo : EIATTR_TCGEN05_1CTA_USED
	.align		4
        /*0028*/ 	.byte	0x01, 0x51
	.zero		2


	//----- nvinfo : EIATTR_MAXREG_COUNT
	.align		4
        /*002c*/ 	.byte	0x03, 0x1b
        /*002e*/ 	.short	0x00ff


	//----- nvinfo : EIATTR_NUM_BARRIERS
	.align		4
        /*0030*/ 	.byte	0x02, 0x4c
        /*0032*/ 	.byte	0x07
	.zero		1


	//----- nvinfo : EIATTR_EXTERNS
	.align		4
        /*0034*/ 	.byte	0x04, 0x0f
        /*0036*/ 	.short	(.L_37 - .L_36)


	//   ....[0]....
	.align		4
.L_36:
        /*0038*/ 	.word	index@(__assertfail)


	//----- nvinfo : EIATTR_MERCURY_ISA_VERSION
	.align		4
.L_37:
        /*003c*/ 	.byte	0x03, 0x5f
        /*003e*/ 	.short	0x0101


	//----- nvinfo : EIATTR_INT_WARP_WIDE_INSTR_OFFSETS
	.align		4
        /*0040*/ 	.byte	0x04, 0x31
        /*0042*/ 	.short	(.L_39 - .L_38)


	//   ....[0]....
.L_38:
        /*0044*/ 	.word	0x000041f0


	//   ....[1]....
        /*0048*/ 	.word	0x00004210


	//   ....[2]....
        /*004c*/ 	.word	0x00004240


	//   ....[3]....
        /*0050*/ 	.word	0x00004fe0


	//   ....[4]....
        /*0054*/ 	.word	0x00005050


	//   ....[5]....
        /*0058*/ 	.word	0x00005160


	//   ....[6]....
        /*005c*/ 	.word	0x000051e0


	//   ....[7]....
        /*0060*/ 	.word	0x000052e0


	//   ....[8]....
        /*0064*/ 	.word	0x00005380


	//   ....[9]....
        /*0068*/ 	.word	0x00005470


	//   ....[10]....
        /*006c*/ 	.word	0x00005570


	//----- nvinfo : EIATTR_COOP_GROUP_MASK_REGIDS
	.align		4
.L_39:
        /*0070*/ 	.byte	0x04, 0x29
        /*0072*/ 	.short	(.L_41 - .L_40)


	//   ....[0]....
.L_40:
        /*0074*/ 	.word	0xffffffff


	//   ....[1]....
        /*0078*/ 	.word	0xffffffff


	//   ....[2]....
        /*007c*/ 	.word	0xffffffff


	//   ....[3]....
        /*0080*/ 	.word	0xffffffff


	//   ....[4]....
        /*0084*/ 	.word	0xffffffff


	//   ....[5]....
        /*0088*/ 	.word	0xffffffff


	//   ....[6]....
        /*008c*/ 	.word	0xffffffff


	//   ....[7]....
        /*0090*/ 	.word	0xffffffff


	//   ....[8]....
        /*0094*/ 	.word	0xffffffff


	//   ....[9]....
        /*0098*/ 	.word	0xffffffff


	//   ....[10]....
        /*009c*/ 	.word	0xffffffff


	//   ....[11]....
        /*00a0*/ 	.word	0xffffffff


	//   ....[12]....
        /*00a4*/ 	.word	0xffffffff


	//----- nvinfo : EIATTR_COOP_GROUP_INSTR_OFFSETS
	.align		4
.L_41:
        /*00a8*/ 	.byte	0x04, 0x28
        /*00aa*/ 	.short	(.L_43 - .L_42)


	//   ....[0]....
.L_42:
        /*00ac*/ 	.word	0x00000090


	//   ....[1]....
        /*00b0*/ 	.word	0x00000500


	//   ....[2]....
        /*00b4*/ 	.word	0x00000740


	//   ....[3]....
        /*00b8*/ 	.word	0x000008e0


	//   ....[4]....
        /*00bc*/ 	.word	0x000009e0


	//   ....[5]....
        /*00c0*/ 	.word	0x00000b30


	//   ....[6]....
        /*00c4*/ 	.word	0x00000d30


	//   ....[7]....
        /*00c8*/ 	.word	0x000026b0


	//   ....[8]....
        /*00cc*/ 	.word	0x00003500


	//   ....[9]....
        /*00d0*/ 	.word	0x00003710


	//   ....[10]....
        /*00d4*/ 	.word	0x00003740


	//   ....[11]....
        /*00d8*/ 	.word	0x000040d0


	//   ....[12]....
        /*00dc*/ 	.word	0x00004310


	//----- nvinfo : EIATTR_VRC_CTA_INIT_COUNT
	.align		4
.L_43:
        /*00e0*/ 	.byte	0x02, 0x4a
        /*00e2*/ 	.byte	0x80
	.zero		1


	//----- nvinfo : EIATTR_SYSCALL_OFFSETS
	.align		4
        /*00e4*/ 	.byte	0x04, 0x46
        /*00e6*/ 	.short	(.L_45 - .L_44)


	//   ....[0]....
.L_44:
        /*00e8*/ 	.word	0x000061b0


	//   ....[1]....
        /*00ec*/ 	.word	0x000062a0


	//   ....[2]....
        /*00f0*/ 	.word	0x00006c00


	//   ....[3]....
        /*00f4*/ 	.word	0x000074e0


	//   ....[4]....
        /*00f8*/ 	.word	0x00007d90


	//   ....[5]....
        /*00fc*/ 	.word	0x00008630


	//----- nvinfo : EIATTR_MBARRIER_INSTR_OFFSETS
	.align		4
.L_45:
        /*0100*/ 	.byte	0x04, 0x39
        /*0102*/ 	.short	(.L_47 - .L_46)


	//   ....[0]....
.L_46:
        /*0104*/ 	.word	0x00000620
        /*0108*/ 	.word	0x000000ff
        /*010c*/ 	.word	0x00000000
        /*0110*/ 	.short	0x0100
        /*0112*/ 	.byte	0x04
	.zero		1


	//   ....[1]....
        /*0114*/ 	.word	0x00000630
        /*0118*/ 	.word	0x000000ff
        /*011c*/ 	.word	0x00000040
        /*0120*/ 	.short	0x0100
        /*0122*/ 	.byte	0x04
	.zero		1


	//   ....[2]....
        /*0124*/ 	.word	0x00000640
        /*0128*/ 	.word	0x000000ff
        /*012c*/ 	.word	0x00000008
        /*0130*/ 	.short	0x0100
        /*0132*/ 	.byte	0x04
	.zero		1


	//   ....[3]....
        /*0134*/ 	.word	0x00000650
        /*0138*/ 	.word	0x000000ff
        /*013c*/ 	.word	0x00000048
        /*0140*/ 	.short	0x0100
        /*0142*/ 	.byte	0x04
	.zero		1


	//   ....[4]....
        /*0144*/ 	.word	0x00000660
        /*0148*/ 	.word	0x000000ff
        /*014c*/ 	.word	0x00000010
        /*0150*/ 	.short	0x0100
        /*0152*/ 	.byte	0x04
	.zero		1


	//   ....[5]....
        /*0154*/ 	.word	0x00000670
        /*0158*/ 	.word	0x000000ff
        /*015c*/ 	.word	0x00000050
        /*0160*/ 	.short	0x0100
        /*0162*/ 	.byte	0x04
	.zero		1


	//   ....[6]....
        /*0164*/ 	.word	0x00000680
        /*0168*/ 	.word	0x000000ff
        /*016c*/ 	.word	0x00000018
        /*0170*/ 	.short	0x0100
        /*0172*/ 	.byte	0x04
	.zero		1


	//   ....[7]....
        /*0174*/ 	.word	0x00000690
        /*0178*/ 	.word	0x000000ff
        /*017c*/ 	.word	0x00000058
        /*0180*/ 	.short	0x0100
        /*0182*/ 	.byte	0x04
	.zero		1


	//   ....[8]....
        /*0184*/ 	.word	0x000006a0
        /*0188*/ 	.word	0x000000ff
        /*018c*/ 	.word	0x00000020
        /*0190*/ 	.short	0x0100
        /*0192*/ 	.byte	0x04
	.zero		1


	//   ....[9]....
        /*0194*/ 	.word	0x000006b0
        /*0198*/ 	.word	0x000000ff
        /*019c*/ 	.word	0x00000060
        /*01a0*/ 	.short	0x0100
        /*01a2*/ 	.byte	0x04
	.zero		1


	//   ....[10]....
        /*01a4*/ 	.word	0x000006c0
        /*01a8*/ 	.word	0x000000ff
        /*01ac*/ 	.word	0x00000028
        /*01b0*/ 	.short	0x0100
        /*01b2*/ 	.byte	0x04
	.zero		1


	//   ....[11]....
        /*01b4*/ 	.word	0x000006d0
        /*01b8*/ 	.word	0x000000ff
        /*01bc*/ 	.word	0x00000068
        /*01c0*/ 	.short	0x0100
        /*01c2*/ 	.byte	0x04
	.zero		1


	//   ....[12]....
        /*01c4*/ 	.word	0x000006e0
        /*01c8*/ 	.word	0x000000ff
        /*01cc*/ 	.word	0x00000030
        /*01d0*/ 	.short	0x0100
        /*01d2*/ 	.byte	0x04
	.zero		1


	//   ....[13]....
        /*01d4*/ 	.word	0x000006f0
        /*01d8*/ 	.word	0x000000ff
        /*01dc*/ 	.word	0x00000070
        /*01e0*/ 	.short	0x0100
        /*01e2*/ 	.byte	0x04
	.zero		1


	//   ....[14]....
        /*01e4*/ 	.word	0x00000700
        /*01e8*/ 	.word	0x000000ff
        /*01ec*/ 	.word	0x00000038
        /*01f0*/ 	.short	0x0100
        /*01f2*/ 	.byte	0x04
	.zero		1


	//   ....[15]....
        /*01f4*/ 	.word	0x00000710
        /*01f8*/ 	.word	0x000000ff
        /*01fc*/ 	.word	0x00000078
        /*0200*/ 	.short	0x0100
        /*0202*/ 	.byte	0x04
	.zero		1


	//   ....[16]....
        /*0204*/ 	.word	0x00000850
        /*0208*/ 	.word	0x000000ff
        /*020c*/ 	.word	0x00000080
        /*0210*/ 	.short	0x0100
        /*0212*/ 	.byte	0x04
	.zero		1


	//   ....[17]....
        /*0214*/ 	.word	0x00000860
        /*0218*/ 	.word	0x000000ff
        /*021c*/ 	.word	0x000000a0
        /*0220*/ 	.short	0x0100
        /*0222*/ 	.byte	0x04
	.zero		1


	//   ....[18]....
        /*0224*/ 	.word	0x00000870
        /*0228*/ 	.word	0x000000ff
        /*022c*/ 	.word	0x00000088
        /*0230*/ 	.short	0x0100
        /*0232*/ 	.byte	0x04
	.zero		1


	//   ....[19]....
        /*0234*/ 	.word	0x00000880
        /*0238*/ 	.word	0x000000ff
        /*023c*/ 	.word	0x000000a8
        /*0240*/ 	.short	0x0100
        /*0242*/ 	.byte	0x04
	.zero		1


	//   ....[20]....
        /*0244*/ 	.word	0x00000890
        /*0248*/ 	.word	0x000000ff
        /*024c*/ 	.word	0x00000090
        /*0250*/ 	.short	0x0100
        /*0252*/ 	.byte	0x04
	.zero		1


	//   ....[21]....
        /*0254*/ 	.word	0x000008a0
        /*0258*/ 	.word	0x000000ff
        /*025c*/ 	.word	0x000000b0
        /*0260*/ 	.short	0x0100
        /*0262*/ 	.byte	0x04
	.zero		1


	//   ....[22]....
        /*0264*/ 	.word	0x000008b0
        /*0268*/ 	.word	0x000000ff
        /*026c*/ 	.word	0x00000098
        /*0270*/ 	.short	0x0100
        /*0272*/ 	.byte	0x04
	.zero		1


	//   ....[23]....
        /*0274*/ 	.word	0x000008c0
        /*0278*/ 	.word	0x000000ff
        /*027c*/ 	.word	0x000000b8
        /*0280*/ 	.short	0x0100
        /*0282*/ 	.byte	0x04
	.zero		1


	//   ....[24]....
        /*0284*/ 	.word	0x000009b0
        /*0288*/ 	.word	0x000000ff
        /*028c*/ 	.word	0x000000c0
        /*0290*/ 	.short	0x0100
        /*0292*/ 	.byte	0x06
	.zero		1


	//   ....[25]....
        /*0294*/ 	.word	0x000009c0
        /*0298*/ 	.word	0x000000ff
        /*029c*/ 	.word	0x000000c8
        /*02a0*/ 	.short	0x0100
        /*02a2*/ 	.byte	0x06
	.zero		1


	//   ....[26]....
        /*02a4*/ 	.word	0x00000b00
        /*02a8*/ 	.word	0x000000ff
        /*02ac*/ 	.word	0x000000d0
        /*02b0*/ 	.short	0x0100
        /*02b2*/ 	.byte	0x06
	.zero		1


	//   ....[27]....
        /*02b4*/ 	.word	0x00000b10
        /*02b8*/ 	.word	0x000000ff
        /*02bc*/ 	.word	0x000000d8
        /*02c0*/ 	.short	0x0100
        /*02c2*/ 	.byte	0x06
	.zero		1


	//   ....[28]....
        /*02c4*/ 	.word	0x00000c40
        /*02c8*/ 	.word	0x000000ff
        /*02cc*/ 	.word	0x000000e0
        /*02d0*/ 	.short	0x0100
        /*02d2*/ 	.byte	0x04
	.zero		1


	//   ....[29]....
        /*02d4*/ 	.word	0x00000c50
        /*02d8*/ 	.word	0x000000ff
        /*02dc*/ 	.word	0x000000f0
        /*02e0*/ 	.short	0x0100
        /*02e2*/ 	.byte	0x04
	.zero		1


	//   ....[30]....
        /*02e4*/ 	.word	0x00000c60
        /*02e8*/ 	.word	0x000000ff
        /*02ec*/ 	.word	0x000000e8
        /*02f0*/ 	.short	0x0100
        /*02f2*/ 	.byte	0x04
	.zero		1


	//   ....[31]....
        /*02f4*/ 	.word	0x00000c70
        /*02f8*/ 	.word	0x000000ff
        /*02fc*/ 	.word	0x000000f8
        /*0300*/ 	.short	0x0100
        /*0302*/ 	.byte	0x04
	.zero		1


	//   ....[32]....
        /*0304*/ 	.word	0x000017c0
        /*0308*/ 	.word	0x000000ff
        /*030c*/ 	.word	0x00000040
        /*0310*/ 	.short	0x010a
        /*0312*/ 	.byte	0x04
	.zero		1


	//   ....[33]....
        /*0314*/ 	.word	0x00001ad0
        /*0318*/ 	.word	0x000000ff
        /*031c*/ 	.word	0x00000040
        /*0320*/ 	.short	0x010a
        /*0322*/ 	.byte	0x11
	.zero		1


	//   ....[34]....
        /*0324*/ 	.word	0x00001c60
        /*0328*/ 	.word	0x000000ff
        /*032c*/ 	.word	0x00000040
        /*0330*/ 	.short	0x010a
        /*0332*/ 	.byte	0x08
	.zero		1


	//   ....[35]....
        /*0334*/ 	.word	0x00001f20
        /*0338*/ 	.word	0x000000ff
        /*033c*/ 	.word	0x000000c8
        /*0340*/ 	.short	0x0101
        /*0342*/ 	.byte	0x29
	.zero		1


	//   ....[36]....
        /*0344*/ 	.word	0x00001f40
        /*0348*/ 	.word	0x000000ff
        /*034c*/ 	.word	0x00000040
        /*0350*/ 	.short	0x010a
        /*0352*/ 	.byte	0x04
	.zero		1


	//   ....[37]....
        /*0354*/ 	.word	0x00002220
        /*0358*/ 	.word	0x000000ff
        /*035c*/ 	.word	0x00000040
        /*0360*/ 	.short	0x010a
        /*0362*/ 	.byte	0x09
	.zero		1


	//   ....[38]....
        /*0364*/ 	.word	0x000023b0
        /*0368*/ 	.word	0x000000ff
        /*036c*/ 	.word	0x00000040
        /*0370*/ 	.short	0x010a
        /*0372*/ 	.byte	0x08
	.zero		1


	//   ....[39]....
        /*0374*/ 	.word	0x000026c0
        /*0378*/ 	.word	0x000000ff
        /*037c*/ 	.word	0x000000d0
        /*0380*/ 	.short	0x010a
        /*0382*/ 	.byte	0x29
	.zero		1


	//   ....[40]....
        /*0384*/ 	.word	0x00002780
        /*0388*/ 	.word	0x000000ff
        /*038c*/ 	.word	0x00000000
        /*0390*/ 	.short	0x0101
        /*0392*/ 	.byte	0x04
	.zero		1


	//   ....[41]....
        /*0394*/ 	.word	0x00002d70
        /*0398*/ 	.word	0x000000ff
        /*039c*/ 	.word	0x00000000
        /*03a0*/ 	.short	0x010a
        /*03a2*/ 	.byte	0x04
	.zero		1


	//   ....[42]....
        /*03a4*/ 	.word	0x00002e00
        /*03a8*/ 	.word	0x000000ff
        /*03ac*/ 	.word	0x00000000
        /*03b0*/ 	.short	0x010a
        /*03b2*/ 	.byte	0x05
	.zero		1


	//   ....[43]....
        /*03b4*/ 	.word	0x00002e90
        /*03b8*/ 	.word	0x000000ff
        /*03bc*/ 	.word	0x00000000
        /*03c0*/ 	.short	0x010a
        /*03c2*/ 	.byte	0x05
	.zero		1


	//   ....[44]....
        /*03c4*/ 	.word	0x00002f20
        /*03c8*/ 	.word	0x000000ff
        /*03cc*/ 	.word	0x00000000
        /*03d0*/ 	.short	0x010a
        /*03d2*/ 	.byte	0x05
	.zero		1


	//   ....[45]....
        /*03d4*/ 	.word	0x00002fb0
        /*03d8*/ 	.word	0x000000ff
        /*03dc*/ 	.word	0x00000000
        /*03e0*/ 	.short	0x010a
        /*03e2*/ 	.byte	0x05
	.zero		1


	//   ....[46]....
        /*03e4*/ 	.word	0x00003040
        /*03e8*/ 	.word	0x000000ff
        /*03ec*/ 	.word	0x00000000
        /*03f0*/ 	.short	0x010a
        /*03f2*/ 	.byte	0x05
	.zero		1


	//   ....[47]....
        /*03f4*/ 	.word	0x000030d0
        /*03f8*/ 	.word	0x000000ff
        /*03fc*/ 	.word	0x00000000
        /*0400*/ 	.short	0x010a
        /*0402*/ 	.byte	0x05
	.zero		1


	//   ....[48]....
        /*0404*/ 	.word	0x00003170
        /*0408*/ 	.word	0x00000000
        /*040c*/ 	.word	0x00000000
        /*0410*/ 	.short	0x010a
        /*0412*/ 	.byte	0xff
	.zero		1


	//   ....[49]....
        /*0414*/ 	.word	0x000032c0
        /*0418*/ 	.word	0x000000ff
        /*041c*/ 	.word	0x000000d8
        /*0420*/ 	.short	0x010a
        /*0422*/ 	.byte	0x04
	.zero		1


	//   ....[50]....
        /*0424*/ 	.word	0x00003360
        /*0428*/ 	.word	0x000000ff
        /*042c*/ 	.word	0x000000d0
        /*0430*/ 	.short	0x010a
        /*0432*/ 	.byte	0x04
	.zero		1


	//   ....[51]....
        /*0434*/ 	.word	0x00003400
        /*0438*/ 	.word	0x000000ff
        /*043c*/ 	.word	0x00000000
        /*0440*/ 	.short	0x0101
        /*0442*/ 	.byte	0x05
	.zero		1


	//   ....[52]....
        /*0444*/ 	.word	0x00003440
        /*0448*/ 	.word	0x000000ff
        /*044c*/ 	.word	0x000000d8
        /*0450*/ 	.short	0x0106
        /*0452*/ 	.byte	0x04
	.zero		1


	//   ....[53]....
        /*0454*/ 	.word	0x00003480
        /*0458*/ 	.word	0x00000000
        /*045c*/ 	.word	0x000000d8
        /*0460*/ 	.short	0x010a
        /*0462*/ 	.byte	0xff
	.zero		1


	//   ....[54]....
        /*0464*/ 	.word	0x00003a10
        /*0468*/ 	.word	0x000000ff
        /*046c*/ 	.word	0x000000d0
        /*0470*/ 	.short	0x010a
        /*0472*/ 	.byte	0x14
	.zero		1


	//   ....[55]....
        /*0474*/ 	.word	0x00003ac0
        /*0478*/ 	.word	0x000000ff
        /*047c*/ 	.word	0x00000000
        /*0480*/ 	.short	0x0101
        /*0482*/ 	.byte	0x22
	.zero		1


	//   ....[56]....
        /*0484*/ 	.word	0x00003ad0
        /*0488*/ 	.word	0x000000ff
        /*048c*/ 	.word	0x000000f0
        /*0490*/ 	.short	0x010a
        /*0492*/ 	.byte	0x19
	.zero		1


	//   ....[57]....
        /*0494*/ 	.word	0x00003b80
        /*0498*/ 	.word	0x000000ff
        /*049c*/ 	.word	0x00000000
        /*04a0*/ 	.short	0x010a
        /*04a2*/ 	.byte	0x04
	.zero		1


	//   ....[58]....
        /*04a4*/ 	.word	0x00003bd0
        /*04a8*/ 	.word	0x000000ff
        /*04ac*/ 	.word	0x00000000
        /*04b0*/ 	.short	0x010a
        /*04b2*/ 	.byte	0x12
	.zero		1


	//   ....[59]....
        /*04b4*/ 	.word	0x00003d20
        /*04b8*/ 	.word	0x000000ff
        /*04bc*/ 	.word	0x00000000
        /*04c0*/ 	.short	0x010a
        /*04c2*/ 	.byte	0x05
	.zero		1


	//   ....[60]....
        /*04c4*/ 	.word	0x00004020
        /*04c8*/ 	.word	0x000000ff
        /*04cc*/ 	.word	0x00000000
        /*04d0*/ 	.short	0x010a
        /*04d2*/ 	.byte	0x04
	.zero		1


	//   ....[61]....
        /*04d4*/ 	.word	0x000040b0
        /*04d8*/ 	.word	0x000000ff
        /*04dc*/ 	.word	0x00000000
        /*04e0*/ 	.short	0x010a
        /*04e2*/ 	.byte	0x04
	.zero		1


	//   ....[62]....
        /*04e4*/ 	.word	0x00004690
        /*04e8*/ 	.word	0x000000ff
        /*04ec*/ 	.word	0x000000d0
        /*04f0*/ 	.short	0x010a
        /*04f2*/ 	.byte	0x14
	.zero		1


	//   ....[63]....
        /*04f4*/ 	.word	0x00004730
        /*04f8*/ 	.word	0x000000ff
        /*04fc*/ 	.word	0x00000000
        /*0500*/ 	.short	0x0101
        /*0502*/ 	.byte	0x2f
	.zero		1


	//   ....[64]....
        /*0504*/ 	.word	0x00004c80
        /*0508*/ 	.word	0x000000ff
        /*050c*/ 	.word	0x000000c8
        /*0510*/ 	.short	0x010a
        /*0512*/ 	.byte	0x14
	.zero		1


	//   ....[65]....
        /*0514*/ 	.word	0x00004e20
        /*0518*/ 	.word	0x000000ff
        /*051c*/ 	.word	0x000000a0
        /*0520*/ 	.short	0x010a
        /*0522*/ 	.byte	0x14
	.zero		1


	//   ....[66]....
        /*0524*/ 	.word	0x000050f0
        /*0528*/ 	.word	0x000000ff
        /*052c*/ 	.word	0x00000080
        /*0530*/ 	.short	0x010b
        /*0532*/ 	.byte	0x14
	.zero		1


	//   ....[67]....
        /*0534*/ 	.word	0x00005100
        /*0538*/ 	.word	0x000000ff
        /*053c*/ 	.word	0x00000000
        /*0540*/ 	.short	0x0101
        /*0542*/ 	.byte	0x34
	.zero		1


	//   ....[68]....
        /*0544*/ 	.word	0x00005120
        /*0548*/ 	.word	0x000000ff
        /*054c*/ 	.word	0x000000a8
        /*0550*/ 	.short	0x010a
        /*0552*/ 	.byte	0x14
	.zero		1


	//   ....[69]....
        /*0554*/ 	.word	0x00005270
        /*0558*/ 	.word	0x000000ff
        /*055c*/ 	.word	0x00000088
        /*0560*/ 	.short	0x010b
        /*0562*/ 	.byte	0x14
	.zero		1


	//   ....[70]....
        /*0564*/ 	.word	0x00005280
        /*0568*/ 	.word	0x000000ff
        /*056c*/ 	.word	0x00000000
        /*0570*/ 	.short	0x0101
        /*0572*/ 	.byte	0x32
	.zero		1


	//   ....[71]....
        /*0574*/ 	.word	0x000052a0
        /*0578*/ 	.word	0x000000ff
        /*057c*/ 	.word	0x000000b0
        /*0580*/ 	.short	0x010a
        /*0582*/ 	.byte	0x14
	.zero		1


	//   ....[72]....
        /*0584*/ 	.word	0x00005410
        /*0588*/ 	.word	0x000000ff
        /*058c*/ 	.word	0x00000090
        /*0590*/ 	.short	0x010b
        /*0592*/ 	.byte	0x14
	.zero		1


	//   ....[73]....
        /*0594*/ 	.word	0x00005420
        /*0598*/ 	.word	0x000000ff
        /*059c*/ 	.word	0x00000000
        /*05a0*/ 	.short	0x0101
        /*05a2*/ 	.byte	0x31
	.zero		1


	//   ....[74]....
        /*05a4*/ 	.word	0x00005430
        /*05a8*/ 	.word	0x000000ff
        /*05ac*/ 	.word	0x000000b8
        /*05b0*/ 	.short	0x010a
        /*05b2*/ 	.byte	0x14
	.zero		1


	//   ....[75]....
        /*05b4*/ 	.word	0x000055e0
        /*05b8*/ 	.word	0x000000ff
        /*05bc*/ 	.word	0x00000098
        /*05c0*/ 	.short	0x010b
        /*05c2*/ 	.byte	0x14
	.zero		1


	//   ....[76]....
        /*05c4*/ 	.word	0x000055f0
        /*05c8*/ 	.word	0x000000ff
        /*05cc*/ 	.word	0x00000000
        /*05d0*/ 	.short	0x0101
        /*05d2*/ 	.byte	0x30
	.zero		1


	//   ....[77]....
        /*05d4*/ 	.word	0x00005620
        /*05d8*/ 	.word	0x000000ff
        /*05dc*/ 	.word	0x000000a0
        /*05e0*/ 	.short	0x010a
        /*05e2*/ 	.byte	0x14
	.zero		1


	//   ....[78]....
        /*05e4*/ 	.word	0x00005640
        /*05e8*/ 	.word	0x000000ff
        /*05ec*/ 	.word	0x000000a8
        /*05f0*/ 	.short	0x010a
        /*05f2*/ 	.byte	0x14
	.zero		1


	//   ....[79]....
        /*05f4*/ 	.word	0x00005660
        /*05f8*/ 	.word	0x000000ff
        /*05fc*/ 	.word	0x000000b0
        /*0600*/ 	.short	0x010a
        /*0602*/ 	.byte	0x14
	.zero		1


	//   ....[80]....
        /*0604*/ 	.word	0x000056a0
        /*0608*/ 	.word	0x00000000
        /*060c*/ 	.word	0x000000b8
        /*0610*/ 	.short	0x010a
        /*0612*/ 	.byte	0xff
	.zero		1


	//   ....[81]....
        /*0614*/ 	.word	0x00005a50
        /*0618*/ 	.word	0x000000ff
        /*061c*/ 	.word	0x000000d0
        /*0620*/ 	.short	0x010a
        /*0622*/ 	.byte	0x31
	.zero		1


	//   ....[82]....
        /*0624*/ 	.word	0x00005b20
        /*0628*/ 	.word	0x000000ff
        /*062c*/ 	.word	0x00000000
        /*0630*/ 	.short	0x0101
        /*0632*/ 	.byte	0x04
	.zero		1


	//   ....[83]....
        /*0634*/ 	.word	0x000067a0
        /*0638*/ 	.word	0x000000ff
        /*063c*/ 	.word	0x00000080
        /*0640*/ 	.short	0x010a
        /*0642*/ 	.byte	0x31
	.zero		1


	//   ....[84]....
        /*0644*/ 	.word	0x00006830
        /*0648*/ 	.word	0x00000046
        /*064c*/ 	.word	0x000000e0
        /*0650*/ 	.short	0x010a
        /*0652*/ 	.byte	0xff
	.zero		1


	//   ....[85]....
        /*0654*/ 	.word	0x00006a00
        /*0658*/ 	.word	0x000000ff
        /*065c*/ 	.word	0x00000080
        /*0660*/ 	.short	0x010a
        /*0662*/ 	.byte	0x31
	.zero		1


	//   ....[86]....
        /*0664*/ 	.word	0x00006ae0
        /*0668*/ 	.word	0x00000046
        /*066c*/ 	.word	0x000000e0
        /*0670*/ 	.short	0x010a
        /*0672*/ 	.byte	0xff
	.zero		1


	//   ....[87]....
        /*0674*/ 	.word	0x00007240
        /*0678*/ 	.word	0x00000000
        /*067c*/ 	.word	0x00000000
        /*0680*/ 	.short	0x0101
        /*0682*/ 	.byte	0xff
	.zero		1


	//   ....[88]....
        /*0684*/ 	.word	0x00007250
        /*0688*/ 	.word	0x00000004
        /*068c*/ 	.word	0x00000080
        /*0690*/ 	.short	0x010a
        /*0692*/ 	.byte	0xff
	.zero		1


	//   ....[89]....
        /*0694*/ 	.word	0x00007310
        /*0698*/ 	.word	0x00000004
        /*069c*/ 	.word	0x00000080
        /*06a0*/ 	.short	0x010a
        /*06a2*/ 	.byte	0xff
	.zero		1


	//   ....[90]....
        /*06a4*/ 	.word	0x00007af0
        /*06a8*/ 	.word	0x00000000
        /*06ac*/ 	.word	0x00000000
        /*06b0*/ 	.short	0x0101
        /*06b2*/ 	.byte	0xff
	.zero		1


	//   ....[91]....
        /*06b4*/ 	.word	0x00007b10
        /*06b8*/ 	.word	0x00000002
        /*06bc*/ 	.word	0x00000080
        /*06c0*/ 	.short	0x010a
        /*06c2*/ 	.byte	0xff
	.zero		1


	//   ....[92]....
        /*06c4*/ 	.word	0x00007bc0
        /*06c8*/ 	.word	0x00000002
        /*06cc*/ 	.word	0x00000080
        /*06d0*/ 	.short	0x010a
        /*06d2*/ 	.byte	0xff
	.zero		1


	//   ....[93]....
        /*06d4*/ 	.word	0x00008390
        /*06d8*/ 	.word	0x00000000
        /*06dc*/ 	.word	0x00000000
        /*06e0*/ 	.short	0x0101
        /*06e2*/ 	.byte	0xff
	.zero		1


	//   ....[94]....
        /*06e4*/ 	.word	0x000083b0
        /*06e8*/ 	.word	0x00000003
        /*06ec*/ 	.word	0x00000080
        /*06f0*/ 	.short	0x010a
        /*06f2*/ 	.byte	0xff
	.zero		1


	//   ....[95]....
        /*06f4*/ 	.word	0x00008460
        /*06f8*/ 	.word	0x00000003
        /*06fc*/ 	.word	0x00000080
        /*0700*/ 	.short	0x010a
        /*0702*/ 	.byte	0xff
	.zero		1


	//   ....[96]....
        /*0704*/ 	.word	0x00008870
        /*0708*/ 	.word	0x000000ff
        /*070c*/ 	.word	0x00000000
        /*0710*/ 	.short	0x0101
        /*0712*/ 	.byte	0x04
	.zero		1


	//   ....[97]....
        /*0714*/ 	.word	0x00008ca0
        /*0718*/ 	.word	0x00000000
        /*071c*/ 	.word	0x00000000
        /*0720*/ 	.short	0x0101
        /*0722*/ 	.byte	0xff
	.zero		1


	//   ....[98]....
        /*0724*/ 	.word	0x00008f20
        /*0728*/ 	.word	0x000000ff
        /*072c*/ 	.word	0x00000000
        /*0730*/ 	.short	0x0101
        /*0732*/ 	.byte	0x04
	.zero		1


	//   ....[99]....
        /*0734*/ 	.word	0x00008f50
        /*0738*/ 	.word	0x00000000
        /*073c*/ 	.word	0x00000040
        /*0740*/ 	.short	0x010a
        /*0742*/ 	.byte	0xff
	.zero		1


	//   ....[100]....
        /*0744*/ 	.word	0x00008fb0
        /*0748*/ 	.word	0x00000000
        /*074c*/ 	.word	0x00000040
        /*0750*/ 	.short	0x010a
        /*0752*/ 	.byte	0xff
	.zero		1


	//   ....[101]....
        /*0754*/ 	.word	0x00009010
        /*0758*/ 	.word	0x00000000
        /*075c*/ 	.word	0x000000d0
        /*0760*/ 	.short	0x010a
        /*0762*/ 	.byte	0xff
	.zero		1


	//   ....[102]....
        /*0764*/ 	.word	0x00009070
        /*0768*/ 	.word	0x00000000
        /*076c*/ 	.word	0x00000000
        /*0770*/ 	.short	0x010a
        /*0772*/ 	.byte	0xff
	.zero		1


	//   ....[103]....
        /*0774*/ 	.word	0x000090d0
        /*0778*/ 	.word	0x00000000
        /*077c*/ 	.word	0x00000000
        /*0780*/ 	.short	0x010a
        /*0782*/ 	.byte	0xff
	.zero		1


	//   ....[104]....
        /*0784*/ 	.word	0x00009130
        /*0788*/ 	.word	0x00000000
        /*078c*/ 	.word	0x00000000
        /*0790*/ 	.short	0x010a
        /*0792*/ 	.byte	0xff
	.zero		1


	//   ....[105]....
        /*0794*/ 	.word	0x00009190
        /*0798*/ 	.word	0x00000000
        /*079c*/ 	.word	0x00000000
        /*07a0*/ 	.short	0x010a
        /*07a2*/ 	.byte	0xff
	.zero		1


	//   ....[106]....
        /*07a4*/ 	.word	0x000091f0
        /*07a8*/ 	.word	0x00000000
        /*07ac*/ 	.word	0x00000000
        /*07b0*/ 	.short	0x010a
        /*07b2*/ 	.byte	0xff
	.zero		1


	//   ....[107]....
        /*07b4*/ 	.word	0x00009250
        /*07b8*/ 	.word	0x00000000
        /*07bc*/ 	.word	0x00000000
        /*07c0*/ 	.short	0x010a
        /*07c2*/ 	.byte	0xff
	.zero		1


	//   ....[108]....
        /*07c4*/ 	.word	0x000092b0
        /*07c8*/ 	.word	0x00000000
        /*07cc*/ 	.word	0x00000000
        /*07d0*/ 	.short	0x010a
        /*07d2*/ 	.byte	0xff
	.zero		1


	//   ....[109]....
        /*07d4*/ 	.word	0x00009310
        /*07d8*/ 	.word	0x00000004
        /*07dc*/ 	.word	0x000000d8
        /*07e0*/ 	.short	0x010a
        /*07e2*/ 	.byte	0xff
	.zero		1


	//   ....[110]....
        /*07e4*/ 	.word	0x00009370
        /*07e8*/ 	.word	0x00000004
        /*07ec*/ 	.word	0x000000d0
        /*07f0*/ 	.short	0x010a
        /*07f2*/ 	.byte	0xff
	.zero		1


	//   ....[111]....
        /*07f4*/ 	.word	0x000093d0
        /*07f8*/ 	.word	0x00000002
        /*07fc*/ 	.word	0x000000d0
        /*0800*/ 	.short	0x010a
        /*0802*/ 	.byte	0xff
	.zero		1


	//   ....[112]....
        /*0804*/ 	.word	0x00009430
        /*0808*/ 	.word	0x00000004
        /*080c*/ 	.word	0x000000f0
        /*0810*/ 	.short	0x010a
        /*0812*/ 	.byte	0xff
	.zero		1


	//   ....[113]....
        /*0814*/ 	.word	0x00009490
        /*0818*/ 	.word	0x00000002
        /*081c*/ 	.word	0x00000000
        /*0820*/ 	.short	0x010a
        /*0822*/ 	.byte	0xff
	.zero		1


	//   ....[114]....
        /*0824*/ 	.word	0x000094f0
        /*0828*/ 	.word	0x00000002
        /*082c*/ 	.word	0x00000000
        /*0830*/ 	.short	0x010a
        /*0832*/ 	.byte	0xff
	.zero		1


	//   ....[115]....
        /*0834*/ 	.word	0x00009550
        /*0838*/ 	.word	0x00000002
        /*083c*/ 	.word	0x00000000
        /*0840*/ 	.short	0x010a
        /*0842*/ 	.byte	0xff
	.zero		1


	//   ....[116]....
        /*0844*/ 	.word	0x000095b0
        /*0848*/ 	.word	0x00000000
        /*084c*/ 	.word	0x000000d0
        /*0850*/ 	.short	0x010a
        /*0852*/ 	.byte	0xff
	.zero		1


	//   ....[117]....
        /*0854*/ 	.word	0x00009610
        /*0858*/ 	.word	0x00000000
        /*085c*/ 	.word	0x000000c8
        /*0860*/ 	.short	0x010a
        /*0862*/ 	.byte	0xff
	.zero		1


	//   ....[118]....
        /*0864*/ 	.word	0x00009670
        /*0868*/ 	.word	0x00000002
        /*086c*/ 	.word	0x000000a0
        /*0870*/ 	.short	0x010a
        /*0872*/ 	.byte	0xff
	.zero		1


	//   ....[119]....
        /*0874*/ 	.word	0x000096d0
        /*0878*/ 	.word	0x00000002
        /*087c*/ 	.word	0x000000a8
        /*0880*/ 	.short	0x010a
        /*0882*/ 	.byte	0xff
	.zero		1


	//   ....[120]....
        /*0884*/ 	.word	0x00009730
        /*0888*/ 	.word	0x00000002
        /*088c*/ 	.word	0x000000b0
        /*0890*/ 	.short	0x010a
        /*0892*/ 	.byte	0xff
	.zero		1


	//   ....[121]....
        /*0894*/ 	.word	0x00009790
        /*0898*/ 	.word	0x00000000
        /*089c*/ 	.word	0x000000b8
        /*08a0*/ 	.short	0x010a
        /*08a2*/ 	.byte	0xff
	.zero		1


	//   ....[122]....
        /*08a4*/ 	.word	0x000097f0
        /*08a8*/ 	.word	0x00000000
        /*08ac*/ 	.word	0x000000a0
        /*08b0*/ 	.short	0x010a
        /*08b2*/ 	.byte	0xff
	.zero		1


	//   ....[123]....
        /*08b4*/ 	.word	0x00009850
        /*08b8*/ 	.word	0x00000000
        /*08bc*/ 	.word	0x000000a8
        /*08c0*/ 	.short	0x010a
        /*08c2*/ 	.byte	0xff
	.zero		1


	//   ....[124]....
        /*08c4*/ 	.word	0x000098b0
        /*08c8*/ 	.word	0x00000000
        /*08cc*/ 	.word	0x000000b0
        /*08d0*/ 	.short	0x010a
        /*08d2*/ 	.byte	0xff
	.zero		1


	//   ....[125]....
        /*08d4*/ 	.word	0x00009910
        /*08d8*/ 	.word	0x00000000
        /*08dc*/ 	.word	0x000000d0
        /*08e0*/ 	.short	0x010a
        /*08e2*/ 	.byte	0xff
	.zero		1


	//   ....[126]....
        /*08e4*/ 	.word	0x00009970
        /*08e8*/ 	.word	0x00000002
        /*08ec*/ 	.word	0x00000080
        /*08f0*/ 	.short	0x010a
        /*08f2*/ 	.byte	0xff
	.zero		1


	//   ....[127]....
        /*08f4*/ 	.word	0x000099c0
        /*08f8*/ 	.word	0x00000046
        /*08fc*/ 	.word	0x000000e0
        /*0900*/ 	.short	0x010a
        /*0902*/ 	.byte	0xff
	.zero		1


	//   ....[128]....
        /*0904*/ 	.word	0x00009a10
        /*0908*/ 	.word	0x00000004
        /*090c*/ 	.word	0x00000080
        /*0910*/ 	.short	0x010a
        /*0912*/ 	.byte	0xff
	.zero		1


	//   ....[129]....
        /*0914*/ 	.word	0x00009a60
        /*0918*/ 	.word	0x00000002
        /*091c*/ 	.word	0x00000080
        /*0920*/ 	.short	0x010a
        /*0922*/ 	.byte	0xff
	.zero		1


	//   ....[130]....
        /*0924*/ 	.word	0x00009ab0
        /*0928*/ 	.word	0x00000003
        /*092c*/ 	.word	0x00000080
        /*0930*/ 	.short	0x010a
        /*0932*/ 	.byte	0xff
	.zero		1


	//----- nvinfo : EIATTR_NUM_MBARRIERS
	.align		4
.L_47:
        /*0934*/ 	.byte	0x03, 0x38
        /*0936*/ 	.short	0x0020


	//----- nvinfo : EIATTR_EXIT_INSTR_OFFSETS
	.align		4
        /*0938*/ 	.byte	0x04, 0x1c
        /*093a*/ 	.short	(.L_49 - .L_48)


	//   ....[0]....
.L_48:
        /*093c*/ 	.word	0x000031a0


	//   ....[1]....
        /*0940*/ 	.word	0x00003450


	//   ....[2]....
        /*0944*/ 	.word	0x000034b0


	//   ....[3]....
        /*0948*/ 	.word	0x00004320


	//   ....[4]....
        /*094c*/ 	.word	0x000056d0


	//   ....[5]....
        /*0950*/ 	.word	0x00005710


	//   ....[6]....
        /*0954*/ 	.word	0x00008e00


	//   ....[7]....
        /*0958*/ 	.word	0x00008e80


	//   ....[8]....
        /*095c*/ 	.word	0x00008eb0


	//   ....[9]....
        /*0960*/ 	.word	0x00008f30


	//----- nvinfo : EIATTR_MAX_THREADS
	.align		4
.L_49:
        /*0964*/ 	.byte	0x04, 0x05
        /*0966*/ 	.short	(.L_51 - .L_50)
.L_50:
        /*0968*/ 	.word	0x00000100
        /*096c*/ 	.word	0x00000001
        /*0970*/ 	.word	0x00000001


	//----- nvinfo : EIATTR_CRS_STACK_SIZE
	.align		4
.L_51:
        /*0974*/ 	.byte	0x04, 0x1e
        /*0976*/ 	.short	(.L_53 - .L_52)
.L_52:
        /*0978*/ 	.word	0x00000000


	//----- nvinfo : EIATTR_CBANK_PARAM_SIZE
	.align		4
.L_53:
        /*097c*/ 	.byte	0x03, 0x19
        /*097e*/ 	.short	0x0900


	//----- nvinfo : EIATTR_PARAM_CBANK
	.align		4
        /*0980*/ 	.byte	0x04, 0x0a
        /*0982*/ 	.short	(.L_55 - .L_54)
	.align		4
.L_54:
        /*0984*/ 	.word	index@(.nv.constant0._ZN7cutlass13device_kernelINS_4conv6kernel13ConvUniversalINS1_16ConvProblemShapeILNS1_8OperatorE1ELi3EEENS1_10collective14CollectiveConvINS1_47MainloopSm100TmaUmmaWarpSpecializedImplicitGemmILS5_1ELi8ELi3ELi1ELi2EN4cute5tupleIJNSA_1CILi2EEENSC_ILi1EEESE_EEEEENSB_IJNSC_ILi64EEENSC_ILi128EEENSB_IJSH_EEEEEENS_10bfloat16_tESL_NSA_8TiledMMAINSA_8MMA_AtomIJNSA_20SM100_MMA_F16BF16_SSISL_SL_fLi64ELi128ELNSA_4UMMA5MajorE0ELSQ_1ELNSP_7ScaleInE0ELSR_0EEEEEENSA_6LayoutINSB_IJSE_SE_SE_EEENSB_IJNSC_ILi0EEESW_SW_EEEEENSB_IJNSA_10UnderscoreESZ_SZ_EEEEENS7_6detail27Sm100ImplicitGemmTileTraitsINSA_20SM90_TMA_LOAD_IM2COLENSA_14ComposedLayoutINSA_7SwizzleILi3ELi4ELi3EEENSA_18smem_ptr_flag_bitsILi16EEENSU_INSB_IJNSC_ILi8EEESH_EEENSB_IJSH_SE_EEEEEEEvEENS13_INSA_23SM90_TMA_LOAD_MULTICASTENS15_IS17_S19_NSU_INSB_IJSH_S1A_EEENSB_IJSE_SH_EEEEEEEvEEEENS_8epilogue10collective18CollectiveEpilogueINS1N_23Sm100TmaWarpSpecializedILi4ELi2ELi16ELb1ELb0EEEJSK_NSB_IJNSU_ISH_SE_EENSU_INSC_ILi32EEESE_EEEEESL_NSB_IJNSB_IJllllEEESE_SW_EEESL_S1X_NS1N_6fusion15FusionCallbacksIS1R_NS1Y_17LinearCombinationISL_fSL_fLNS_15FloatRoundStyleE2EEESK_S1V_JEEENSA_5SM1004TMEM4LOAD26SM100_TMEM_LOAD_16dp256b4xES14_NS15_INS16_ILi2ELi4ELi3EEES19_NSU_INSB_IJS1A_S1T_EEENSB_IJS1T_SE_EEEEEEENSA_17SM75_U32x4_LDSM_NENSA_21SM90_TMA_STORE_IM2COLES2C_NSA_17SM90_U32x4_STSM_NENSA_39AutoVectorizingCopyWithAssumedAlignmentILi128EEEEEEvvEEEEvNT_6ParamsE)
        /*0988*/ 	.short	0x0380
        /*098a*/ 	.short	0x0900


	//----- nvinfo : EIATTR_SW_WAR
	.align		4
.L_55:
        /*098c*/ 	.byte	0x04, 0x36
        /*098e*/ 	.short	(.L_57 - .L_56)
.L_56:
        /*0990*/ 	.word	0x00000008
.L_57:


//--------------------- .nv.callgraph             --------------------------
	.section	.nv.callgraph,"",@"SHT_CUDA_CALLGRAPH"
	.align	4
	.sectionentsize	8
	.align		4
        /*0000*/ 	.word	0x00000000
	.align		4
        /*0004*/ 	.word	0xffffffff
	.align		4
        /*0008*/ 	.word	index@(_ZN7cutlass13device_kernelINS_4conv6kernel13ConvUniversalINS1_16ConvProblemShapeILNS1_8OperatorE1ELi3EEENS1_10collective14CollectiveConvINS1_47MainloopSm100TmaUmmaWarpSpecializedImplicitGemmILS5_1ELi8ELi3ELi1ELi2EN4cute5tupleIJNSA_1CILi2EEENSC_ILi1EEESE_EEEEENSB_IJNSC_ILi64EEENSC_ILi128EEENSB_IJSH_EEEEEENS_10bfloat16_tESL_NSA_8TiledMMAINSA_8MMA_AtomIJNSA_20SM100_MMA_F16BF16_SSISL_SL_fLi64ELi128ELNSA_4UMMA5MajorE0ELSQ_1ELNSP_7ScaleInE0ELSR_0EEEEEENSA_6LayoutINSB_IJSE_SE_SE_EEENSB_IJNSC_ILi0EEESW_SW_EEEEENSB_IJNSA_10UnderscoreESZ_SZ_EEEEENS7_6detail27Sm100ImplicitGemmTileTraitsINSA_20SM90_TMA_LOAD_IM2COLENSA_14ComposedLayoutINSA_7SwizzleILi3ELi4ELi3EEENSA_18smem_ptr_flag_bitsILi16EEENSU_INSB_IJNSC_ILi8EEESH_EEENSB_IJSH_SE_EEEEEEEvEENS13_INSA_23SM90_TMA_LOAD_MULTICASTENS15_IS17_S19_NSU_INSB_IJSH_S1A_EEENSB_IJSE_SH_EEEEEEEvEEEENS_8epilogue10collective18CollectiveEpilogueINS1N_23Sm100TmaWarpSpecializedILi4ELi2ELi16ELb1ELb0EEEJSK_NSB_IJNSU_ISH_SE_EENSU_INSC_ILi32EEESE_EEEEESL_NSB_IJNSB_IJllllEEESE_SW_EEESL_S1X_NS1N_6fusion15FusionCallbacksIS1R_NS1Y_17LinearCombinationISL_fSL_fLNS_15FloatRoundStyleE2EEESK_S1V_JEEENSA_5SM1004TMEM4LOAD26SM100_TMEM_LOAD_16dp256b4xES14_NS15_INS16_ILi2ELi4ELi3EEES19_NSU_INSB_IJS1A_S1T_EEENSB_IJS1T_SE_EEEEEEENSA_17SM75_U32x4_LDSM_NENSA_21SM90_TMA_STORE_IM2COLES2C_NSA_17SM90_U32x4_STSM_NENSA_39AutoVectorizingCopyWithAssumedAlignmentILi128EEEEEEvvEEEEvNT_6ParamsE)
	.align		4
        /*000c*/ 	.word	index@(__assertfail)
	.align		4
        /*0010*/ 	.word	0x00000000
	.align		4
        /*0014*/ 	.word	0xfffffffe
	.align		4
        /*0018*/ 	.word	0x00000000
	.align		4
        /*001c*/ 	.word	0xfffffffd
	.align		4
        /*0020*/ 	.word	0x00000000
	.align		4
        /*0024*/ 	.word	0xfffffffc


//--------------------- .nv.constant4             --------------------------
	.section	.nv.constant4,"a",@progbits
	.align	8
	.align		8
.nv.constant4:
        /*0000*/ 	.dword	__assertfail
	.align		8
        /*0008*/ 	.dword	__unnamed_1
	.align		8
        /*0010*/ 	.dword	__unnamed_2
	.align		8
        /*0018*/ 	.dword	_ZN39_INTERNAL_e55a28a5_4_k_cu_41cc0b13_42784cuda3std3__45__cpo5beginE
	.align		8
        /*0020*/ 	.dword	_ZN39_INTERNAL_e55a28a5_4_k_cu_41cc0b13_42784cuda3std3__45__cpo3endE
	.align		8
        /*0028*/ 	.dword	_ZN39_INTERNAL_e55a28a5_4_k_cu_41cc0b13_42784cuda3std3__45__cpo6cbeginE
	.align		8
        /*0030*/ 	.dword	_ZN39_INTERNAL_e55a28a5_4_k_cu_41cc0b13_42784cuda3std3__45__cpo4cendE
	.align		8
        /*0038*/ 	.dword	_ZN39_INTERNAL_e55a28a5_4_k_cu_41cc0b13_42784cuda3std3__441_GLOBAL__N__e55a28a5_4_k_cu_41cc0b13_42786ignoreE
	.align		8
        /*0040*/ 	.dword	_ZN39_INTERNAL_e55a28a5_4_k_cu_41cc0b13_42784cuda3std3__419piecewise_constructE
	.align		8
        /*0048*/ 	.dword	_ZN39_INTERNAL_e55a28a5_4_k_cu_41cc0b13_42784cuda3std3__48in_placeE
	.align		8
        /*0050*/ 	.dword	_ZN39_INTERNAL_e55a28a5_4_k_cu_41cc0b13_42784cuda3std6ranges3__45__cpo4swapE
	.align		8
        /*0058*/ 	.dword	_ZN39_INTERNAL_e55a28a5_4_k_cu_41cc0b13_42784cuda3std6ranges3__45__cpo9iter_moveE
	.align		8
        /*0060*/ 	.dword	_ZN39_INTERNAL_e55a28a5_4_k_cu_41cc0b13_42784cute7productE
	.align		8
        /*0068*/ 	.dword	_ZN39_INTERNAL_e55a28a5_4_k_cu_41cc0b13_42784cute1_E
	.align		8
        /*0070*/ 	.dword	$str$27
	.align		8
        /*0078*/ 	.dword	$str$28
	.align		8
        /*0080*/ 	.dword	$str$29
	.align		8
        /*0088*/ 	.dword	$str$30


//--------------------- .text._ZN7cutlass13device_kernelINS_4conv6kernel13ConvUniversalINS1_16ConvProblemShapeILNS1_8OperatorE1ELi3EEENS1_10collective14CollectiveConvINS1_47MainloopSm100TmaUmmaWarpSpecializedImplicitGemmILS5_1ELi8ELi3ELi1ELi2EN4cute5tupleIJNSA_1CILi2EEENSC_ILi1EEESE_EEEEENSB_IJNSC_ILi64EEENSC_ILi128EEENSB_IJSH_EEEEEENS_10bfloat16_tESL_NSA_8TiledMMAINSA_8MMA_AtomIJNSA_20SM100_MMA_F16BF16_SSISL_SL_fLi64ELi128ELNSA_4UMMA5MajorE0ELSQ_1ELNSP_7ScaleInE0ELSR_0EEEEEENSA_6LayoutINSB_IJSE_SE_SE_EEENSB_IJNSC_ILi0EEESW_SW_EEEEENSB_IJNSA_10UnderscoreESZ_SZ_EEEEENS7_6detail27Sm100ImplicitGemmTileTraitsINSA_20SM90_TMA_LOAD_IM2COLENSA_14ComposedLayoutINSA_7SwizzleILi3ELi4ELi3EEENSA_18smem_ptr_flag_bitsILi16EEENSU_INSB_IJNSC_ILi8EEESH_EEENSB_IJSH_SE_EEEEEEEvEENS13_INSA_23SM90_TMA_LOAD_MULTICASTENS15_IS17_S19_NSU_INSB_IJSH_S1A_EEENSB_IJSE_SH_EEEEEEEvEEEENS_8epilogue10collective18CollectiveEpilogueINS1N_23Sm100TmaWarpSpecializedILi4ELi2ELi16ELb1ELb0EEEJSK_NSB_IJNSU_ISH_SE_EENSU_INSC_ILi32EEESE_EEEEESL_NSB_IJNSB_IJllllEEESE_SW_EEESL_S1X_NS1N_6fusion15FusionCallbacksIS1R_NS1Y_17LinearCombinationISL_fSL_fLNS_15FloatRoundStyleE2EEESK_S1V_JEEENSA_5SM1004TMEM4LOAD26SM100_TMEM_LOAD_16dp256b4xES14_NS15_INS16_ILi2ELi4ELi3EEES19_NSU_INSB_IJS1A_S1T_EEENSB_IJS1T_SE_EEEEEEENSA_17SM75_U32x4_LDSM_NENSA_21SM90_TMA_STORE_IM2COLES2C_NSA_17SM90_U32x4_STSM_NENSA_39AutoVectorizingCopyWithAssumedAlignmentILi128EEEEEEvvEEEEvNT_6ParamsE --------------------------
	.section	.text._ZN7cutlass13device_kernelINS_4conv6kernel13ConvUniversalINS1_16ConvProblemShapeILNS1_8OperatorE1ELi3EEENS1_10collective14CollectiveConvINS1_47MainloopSm100TmaUmmaWarpSpecializedImplicitGemmILS5_1ELi8ELi3ELi1ELi2EN4cute5tupleIJNSA_1CILi2EEENSC_ILi1EEESE_EEEEENSB_IJNSC_ILi64EEENSC_ILi128EEENSB_IJSH_EEEEEENS_10bfloat16_tESL_NSA_8TiledMMAINSA_8MMA_AtomIJNSA_20SM100_MMA_F16BF16_SSISL_SL_fLi64ELi128ELNSA_4UMMA5MajorE0ELSQ_1ELNSP_7ScaleInE0ELSR_0EEEEEENSA_6LayoutINSB_IJSE_SE_SE_EEENSB_IJNSC_ILi0EEESW_SW_EEEEENSB_IJNSA_10UnderscoreESZ_SZ_EEEEENS7_6detail27Sm100ImplicitGemmTileTraitsINSA_20SM90_TMA_LOAD_IM2COLENSA_14ComposedLayoutINSA_7SwizzleILi3ELi4ELi3EEENSA_18smem_ptr_flag_bitsILi16EEENSU_INSB_IJNSC_ILi8EEESH_EEENSB_IJSH_SE_EEEEEEEvEENS13_INSA_23SM90_TMA_LOAD_MULTICASTENS15_IS17_S19_NSU_INSB_IJSH_S1A_EEENSB_IJSE_SH_EEEEEEEvEEEENS_8epilogue10collective18CollectiveEpilogueINS1N_23Sm100TmaWarpSpecializedILi4ELi2ELi16ELb1ELb0EEEJSK_NSB_IJNSU_ISH_SE_EENSU_INSC_ILi32EEESE_EEEEESL_NSB_IJNSB_IJllllEEESE_SW_EEESL_S1X_NS1N_6fusion15FusionCallbacksIS1R_NS1Y_17LinearCombinationISL_fSL_fLNS_15FloatRoundStyleE2EEESK_S1V_JEEENSA_5SM1004TMEM4LOAD26SM100_TMEM_LOAD_16dp256b4xES14_NS15_INS16_ILi2ELi4ELi3EEES19_NSU_INSB_IJS1A_S1T_EEENSB_IJS1T_SE_EEEEEEENSA_17SM75_U32x4_LDSM_NENSA_21SM90_TMA_STORE_IM2COLES2C_NSA_17SM90_U32x4_STSM_NENSA_39AutoVectorizingCopyWithAssumedAlignmentILi128EEEEEEvvEEEEvNT_6ParamsE,"ax",@progbits
	.align	128
.text._ZN7cutlass13device_kernelINS_4conv6kernel13ConvUniversalINS1_16ConvProblemShapeILNS1_8OperatorE1ELi3EEENS1_10collective14CollectiveConvINS1_47MainloopSm100TmaUmmaWarpSpecializedImplicitGemmILS5_1ELi8ELi3ELi1ELi2EN4cute5tupleIJNSA_1CILi2EEENSC_ILi1EEESE_EEEEENSB_IJNSC_ILi64EEENSC_ILi128EEENSB_IJSH_EEEEEENS_10bfloat16_tESL_NSA_8TiledMMAINSA_8MMA_AtomIJNSA_20SM100_MMA_F16BF16_SSISL_SL_fLi64ELi128ELNSA_4UMMA5MajorE0ELSQ_1ELNSP_7ScaleInE0ELSR_0EEEEEENSA_6LayoutINSB_IJSE_SE_SE_EEENSB_IJNSC_ILi0EEESW_SW_EEEEENSB_IJNSA_10UnderscoreESZ_SZ_EEEEENS7_6detail27Sm100ImplicitGemmTileTraitsINSA_20SM90_TMA_LOAD_IM2COLENSA_14ComposedLayoutINSA_7SwizzleILi3ELi4ELi3EEENSA_18smem_ptr_flag_bitsILi16EEENSU_INSB_IJNSC_ILi8EEESH_EEENSB_IJSH_SE_EEEEEEEvEENS13_INSA_23SM90_TMA_LOAD_MULTICASTENS15_IS17_S19_NSU_INSB_IJSH_S1A_EEENSB_IJSE_SH_EEEEEEEvEEEENS_8epilogue10collective18CollectiveEpilogueINS1N_23Sm100TmaWarpSpecializedILi4ELi2ELi16ELb1ELb0EEEJSK_NSB_IJNSU_ISH_SE_EENSU_INSC_ILi32EEESE_EEEEESL_NSB_IJNSB_IJllllEEESE_SW_EEESL_S1X_NS1N_6fusion15FusionCallbacksIS1R_NS1Y_17LinearCombinationISL_fSL_fLNS_15FloatRoundStyleE2EEESK_S1V_JEEENSA_5SM1004TMEM4LOAD26SM100_TMEM_LOAD_16dp256b4xES14_NS15_INS16_ILi2ELi4ELi3EEES19_NSU_INSB_IJS1A_S1T_EEENSB_IJS1T_SE_EEEEEEENSA_17SM75_U32x4_LDSM_NENSA_21SM90_TMA_STORE_IM2COLES2C_NSA_17SM90_U32x4_STSM_NENSA_39AutoVectorizingCopyWithAssumedAlignmentILi128EEEEEEvvEEEEvNT_6ParamsE:
        .type           _ZN7cutlass13device_kernelINS_4conv6kernel13ConvUniversalINS1_16ConvProblemShapeILNS1_8OperatorE1ELi3EEENS1_10collective14CollectiveConvINS1_47MainloopSm100TmaUmmaWarpSpecializedImplicitGemmILS5_1ELi8ELi3ELi1ELi2EN4cute5tupleIJNSA_1CILi2EEENSC_ILi1EEESE_EEEEENSB_IJNSC_ILi64EEENSC_ILi128EEENSB_IJSH_EEEEEENS_10bfloat16_tESL_NSA_8TiledMMAINSA_8MMA_AtomIJNSA_20SM100_MMA_F16BF16_SSISL_SL_fLi64ELi128ELNSA_4UMMA5MajorE0ELSQ_1ELNSP_7ScaleInE0ELSR_0EEEEEENSA_6LayoutINSB_IJSE_SE_SE_EEENSB_IJNSC_ILi0EEESW_SW_EEEEENSB_IJNSA_10UnderscoreESZ_SZ_EEEEENS7_6detail27Sm100ImplicitGemmTileTraitsINSA_20SM90_TMA_LOAD_IM2COLENSA_14ComposedLayoutINSA_7SwizzleILi3ELi4ELi3EEENSA_18smem_ptr_flag_bitsILi16EEENSU_INSB_IJNSC_ILi8EEESH_EEENSB_IJSH_SE_EEEEEEEvEENS13_INSA_23SM90_TMA_LOAD_MULTICASTENS15_IS17_S19_NSU_INSB_IJSH_S1A_EEENSB_IJSE_SH_EEEEEEEvEEEENS_8epilogue10collective18CollectiveEpilogueINS1N_23Sm100TmaWarpSpecializedILi4ELi2ELi16ELb1ELb0EEEJSK_NSB_IJNSU_ISH_SE_EENSU_INSC_ILi32EEESE_EEEEESL_NSB_IJNSB_IJllllEEESE_SW_EEESL_S1X_NS1N_6fusion15FusionCallbacksIS1R_NS1Y_17LinearCombinationISL_fSL_fLNS_15FloatRoundStyleE2EEESK_S1V_JEEENSA_5SM1004TMEM4LOAD26SM100_TMEM_LOAD_16dp256b4xES14_NS15_INS16_ILi2ELi4ELi3EEES19_NSU_INSB_IJS1A_S1T_EEENSB_IJS1T_SE_EEEEEEENSA_17SM75_U32x4_LDSM_NENSA_21SM90_TMA_STORE_IM2COLES2C_NSA_17SM90_U32x4_STSM_NENSA_39AutoVectorizingCopyWithAssumedAlignmentILi128EEEEEEvvEEEEvNT_6ParamsE,@function
        .size           _ZN7cutlass13device_kernelINS_4conv6kernel13ConvUniversalINS1_16ConvProblemShapeILNS1_8OperatorE1ELi3EEENS1_10collective14CollectiveConvINS1_47MainloopSm100TmaUmmaWarpSpecializedImplicitGemmILS5_1ELi8ELi3ELi1ELi2EN4cute5tupleIJNSA_1CILi2EEENSC_ILi1EEESE_EEEEENSB_IJNSC_ILi64EEENSC_ILi128EEENSB_IJSH_EEEEEENS_10bfloat16_tESL_NSA_8TiledMMAINSA_8MMA_AtomIJNSA_20SM100_MMA_F16BF16_SSISL_SL_fLi64ELi128ELNSA_4UMMA5MajorE0ELSQ_1ELNSP_7ScaleInE0ELSR_0EEEEEENSA_6LayoutINSB_IJSE_SE_SE_EEENSB_IJNSC_ILi0EEESW_SW_EEEEENSB_IJNSA_10UnderscoreESZ_SZ_EEEEENS7_6detail27Sm100ImplicitGemmTileTraitsINSA_20SM90_TMA_LOAD_IM2COLENSA_14ComposedLayoutINSA_7SwizzleILi3ELi4ELi3EEENSA_18smem_ptr_flag_bitsILi16EEENSU_INSB_IJNSC_ILi8EEESH_EEENSB_IJSH_SE_EEEEEEEvEENS13_INSA_23SM90_TMA_LOAD_MULTICASTENS15_IS17_S19_NSU_INSB_IJSH_S1A_EEENSB_IJSE_SH_EEEEEEEvEEEENS_8epilogue10collective18CollectiveEpilogueINS1N_23Sm100TmaWarpSpecializedILi4ELi2ELi16ELb1ELb0EEEJSK_NSB_IJNSU_ISH_SE_EENSU_INSC_ILi32EEESE_EEEEESL_NSB_IJNSB_IJllllEEESE_SW_EEESL_S1X_NS1N_6fusion15FusionCallbacksIS1R_NS1Y_17LinearCombinationISL_fSL_fLNS_15FloatRoundStyleE2EEESK_S1V_JEEENSA_5SM1004TMEM4LOAD26SM100_TMEM_LOAD_16dp256b4xES14_NS15_INS16_ILi2ELi4ELi3EEES19_NSU_INSB_IJS1A_S1T_EEENSB_IJS1T_SE_EEEEEEENSA_17SM75_U32x4_LDSM_NENSA_21SM90_TMA_STORE_IM2COLES2C_NSA_17SM90_U32x4_STSM_NENSA_39AutoVectorizingCopyWithAssumedAlignmentILi128EEEEEEvvEEEEvNT_6ParamsE,(.L_x_186 - _ZN7cutlass13device_kernelINS_4conv6kernel13ConvUniversalINS1_16ConvProblemShapeILNS1_8OperatorE1ELi3EEENS1_10collective14CollectiveConvINS1_47MainloopSm100TmaUmmaWarpSpecializedImplicitGemmILS5_1ELi8ELi3ELi1ELi2EN4cute5tupleIJNSA_1CILi2EEENSC_ILi1EEESE_EEEEENSB_IJNSC_ILi64EEENSC_ILi128EEENSB_IJSH_EEEEEENS_10bfloat16_tESL_NSA_8TiledMMAINSA_8MMA_AtomIJNSA_20SM100_MMA_F16BF16_SSISL_SL_fLi64ELi128ELNSA_4UMMA5MajorE0ELSQ_1ELNSP_7ScaleInE0ELSR_0EEEEEENSA_6LayoutINSB_IJSE_SE_SE_EEENSB_IJNSC_ILi0EEESW_SW_EEEEENSB_IJNSA_10UnderscoreESZ_SZ_EEEEENS7_6detail27Sm100ImplicitGemmTileTraitsINSA_20SM90_TMA_LOAD_IM2COLENSA_14ComposedLayoutINSA_7SwizzleILi3ELi4ELi3EEENSA_18smem_ptr_flag_bitsILi16EEENSU_INSB_IJNSC_ILi8EEESH_EEENSB_IJSH_SE_EEEEEEEvEENS13_INSA_23SM90_TMA_LOAD_MULTICASTENS15_IS17_S19_NSU_INSB_IJSH_S1A_EEENSB_IJSE_SH_EEEEEEEvEEEENS_8epilogue10collective18CollectiveEpilogueINS1N_23Sm100TmaWarpSpecializedILi4ELi2ELi16ELb1ELb0EEEJSK_NSB_IJNSU_ISH_SE_EENSU_INSC_ILi32EEESE_EEEEESL_NSB_IJNSB_IJllllEEESE_SW_EEESL_S1X_NS1N_6fusion15FusionCallbacksIS1R_NS1Y_17LinearCombinationISL_fSL_fLNS_15FloatRoundStyleE2EEESK_S1V_JEEENSA_5SM1004TMEM4LOAD26SM100_TMEM_LOAD_16dp256b4xES14_NS15_INS16_ILi2ELi4ELi3EEES19_NSU_INSB_IJS1A_S1T_EEENSB_IJS1T_SE_EEEEEEENSA_17SM75_U32x4_LDSM_NENSA_21SM90_TMA_STORE_IM2COLES2C_NSA_17SM90_U32x4_STSM_NENSA_39AutoVectorizingCopyWithAssumedAlignmentILi128EEEEEEvvEEEEvNT_6ParamsE)
        .other          _ZN7cutlass13device_kernelINS_4conv6kernel13ConvUniversalINS1_16ConvProblemShapeILNS1_8OperatorE1ELi3EEENS1_10collective14CollectiveConvINS1_47MainloopSm100TmaUmmaWarpSpecializedImplicitGemmILS5_1ELi8ELi3ELi1ELi2EN4cute5tupleIJNSA_1CILi2EEENSC_ILi1EEESE_EEEEENSB_IJNSC_ILi64EEENSC_ILi128EEENSB_IJSH_EEEEEENS_10bfloat16_tESL_NSA_8TiledMMAINSA_8MMA_AtomIJNSA_20SM100_MMA_F16BF16_SSISL_SL_fLi64ELi128ELNSA_4UMMA5MajorE0ELSQ_1ELNSP_7ScaleInE0ELSR_0EEEEEENSA_6LayoutINSB_IJSE_SE_SE_EEENSB_IJNSC_ILi0EEESW_SW_EEEEENSB_IJNSA_10UnderscoreESZ_SZ_EEEEENS7_6detail27Sm100ImplicitGemmTileTraitsINSA_20SM90_TMA_LOAD_IM2COLENSA_14ComposedLayoutINSA_7SwizzleILi3ELi4ELi3EEENSA_18smem_ptr_flag_bitsILi16EEENSU_INSB_IJNSC_ILi8EEESH_EEENSB_IJSH_SE_EEEEEEEvEENS13_INSA_23SM90_TMA_LOAD_MULTICASTENS15_IS17_S19_NSU_INSB_IJSH_S1A_EEENSB_IJSE_SH_EEEEEEEvEEEENS_8epilogue10collective18CollectiveEpilogueINS1N_23Sm100TmaWarpSpecializedILi4ELi2ELi16ELb1ELb0EEEJSK_NSB_IJNSU_ISH_SE_EENSU_INSC_ILi32EEESE_EEEEESL_NSB_IJNSB_IJllllEEESE_SW_EEESL_S1X_NS1N_6fusion15FusionCallbacksIS1R_NS1Y_17LinearCombinationISL_fSL_fLNS_15FloatRoundStyleE2EEESK_S1V_JEEENSA_5SM1004TMEM4LOAD26SM100_TMEM_LOAD_16dp256b4xES14_NS15_INS16_ILi2ELi4ELi3EEES19_NSU_INSB_IJS1A_S1T_EEENSB_IJS1T_SE_EEEEEEENSA_17SM75_U32x4_LDSM_NENSA_21SM90_TMA_STORE_IM2COLES2C_NSA_17SM90_U32x4_STSM_NENSA_39AutoVectorizingCopyWithAssumedAlignmentILi128EEEEEEvvEEEEvNT_6ParamsE,@"STO_CUDA_ENTRY STV_DEFAULT"
_ZN7cutlass13device_kernelINS_4conv6kernel13ConvUniversalINS1_16ConvProblemShapeILNS1_8OperatorE1ELi3EEENS1_10collective14CollectiveConvINS1_47MainloopSm100TmaUmmaWarpSpecializedImplicitGemmILS5_1ELi8ELi3ELi1ELi2EN4cute5tupleIJNSA_1CILi2EEENSC_ILi1EEESE_EEEEENSB_IJNSC_ILi64EEENSC_ILi128EEENSB_IJSH_EEEEEENS_10bfloat16_tESL_NSA_8TiledMMAINSA_8MMA_AtomIJNSA_20SM100_MMA_F16BF16_SSISL_SL_fLi64ELi128ELNSA_4UMMA5MajorE0ELSQ_1ELNSP_7ScaleInE0ELSR_0EEEEEENSA_6LayoutINSB_IJSE_SE_SE_EEENSB_IJNSC_ILi0EEESW_SW_EEEEENSB_IJNSA_10UnderscoreESZ_SZ_EEEEENS7_6detail27Sm100ImplicitGemmTileTraitsINSA_20SM90_TMA_LOAD_IM2COLENSA_14ComposedLayoutINSA_7SwizzleILi3ELi4ELi3EEENSA_18smem_ptr_flag_bitsILi16EEENSU_INSB_IJNSC_ILi8EEESH_EEENSB_IJSH_SE_EEEEEEEvEENS13_INSA_23SM90_TMA_LOAD_MULTICASTENS15_IS17_S19_NSU_INSB_IJSH_S1A_EEENSB_IJSE_SH_EEEEEEEvEEEENS_8epilogue10collective18CollectiveEpilogueINS1N_23Sm100TmaWarpSpecializedILi4ELi2ELi16ELb1ELb0EEEJSK_NSB_IJNSU_ISH_SE_EENSU_INSC_ILi32EEESE_EEEEESL_NSB_IJNSB_IJllllEEESE_SW_EEESL_S1X_NS1N_6fusion15FusionCallbacksIS1R_NS1Y_17LinearCombinationISL_fSL_fLNS_15FloatRoundStyleE2EEESK_S1V_JEEENSA_5SM1004TMEM4LOAD26SM100_TMEM_LOAD_16dp256b4xES14_NS15_INS16_ILi2ELi4ELi3EEES19_NSU_INSB_IJS1A_S1T_EEENSB_IJS1T_SE_EEEEEEENSA_17SM75_U32x4_LDSM_NENSA_21SM90_TMA_STORE_IM2COLES2C_NSA_17SM90_U32x4_STSM_NENSA_39AutoVectorizingCopyWithAssumedAlignmentILi128EEEEEEvvEEEEvNT_6ParamsE:
[----:B------:R-:W1:Y:S01]  /*0000*/  LDC R1, c[0x0][0x37c] ;  /* 0x0000df00ff017b82 */ /* 0x000e620000000800 */
[----:B------:R-:W2:Y:S01]  /*0010*/  S2R R50, SR_TID.X ;  /* 0x0000000000327919 */ /* 0x000ea20000002100 */
[----:B------:R-:W3:Y:S01]  /*0020*/  LDCU.64 UR8, c[0x0][0x990] ;  /* 0x00013200ff0877ac */ /* 0x000ee20008000a00 */
[----:B-1----:R-:W-:Y:S01]  /*0030*/  VIADD R1, R1, 0xfffffff8 ;  /* 0xfffffff801017836 */ /* 0x002fe20000000000 */
[----:B------:R-:W-:Y:S02]  /*0040*/  PRMT R51, RZ, 0x7610, R51 ;  /* 0x00007610ff337816 */ /* 0x000fe40000000033 */
[----:B------:R-:W-:Y:S01]  /*0050*/  ELECT P3, URZ, PT ;  /* 0x0000000000ff782f */ /* 0x000fe20003860000 */
[----:B---3--:R-:W-:-:S04]  /*0060*/  UISETP.NE.U32.AND UP0, UPT, UR8, URZ, UPT ;  /* 0x000000ff0800728c */ /* 0x008fc8000bf05070 */
[----:B------:R-:W-:Y:S01]  /*0070*/  UISETP.NE.AND.EX UP0, UPT, UR9, URZ, UPT, UP0 ;  /* 0x000000ff0900728c */ /* 0x000fe2000bf05300 */
[----:B--2---:R-:W-:-:S05]  /*0080*/  SHF.R.U32.HI R52, RZ, 0x5, R50 ;  /* 0x00000005ff347819 */ /* 0x004fca0000011632 */
[----:B------:R-:W1:Y:S02]  /*0090*/  SHFL.IDX PT, R0, R52, RZ, 0x1f ;  /* 0x00001fff34007589 */ /* 0x000e6400000e0000 */
[----:B-1----:R-:W-:Y:S01]  /*00a0*/  R2UR UR18, R0 ;  /* 0x00000000001272ca */ /* 0x002fe200000e0000 */
[----:B------:R-:W-:-:S14]  /*00b0*/  BRA.U UP0, `(.L_x_0) ;  /* 0x0000000100307547 */ /* 0x000fdc000b800000 */
[----:B------:R-:W1:Y:S02]  /*00c0*/  LDCU.64 UR4, c[0x0][0x988] ;  /* 0x00013100ff0477ac */ /* 0x000e640008000a00 */
[----:B-1----:R-:W-:-:S04]  /*00d0*/  UISETP.NE.U32.AND UP0, UPT, UR4, URZ, UPT ;  /* 0x000000ff0400728c */ /* 0x002fc8000bf05070 */
[----:B------:R-:W-:-:S09]  /*00e0*/  UISETP.NE.AND.EX UP0, UPT, UR5, URZ, UPT, UP0 ;  /* 0x000000ff0500728c */ /* 0x000fd2000bf05300 */
[----:B------:R-:W-:Y:S05]  /*00f0*/  BRA.U !UP0, `(.L_x_1) ;  /* 0x0000000108147547 */ /* 0x000fea000b800000 */
[----:B------:R-:W1:Y:S01]  /*0100*/  LDC.64 R2, c[0x0][0x988] ;  /* 0x00026200ff027b82 */ /* 0x000e620000000a00 */
[----:B------:R-:W1:Y:S02]  /*0110*/  LDCU.64 UR4, c[0x0][0x358] ;  /* 0x00006b00ff0477ac */ /* 0x000e640008000a00 */
[----:B-1----:R1:W5:Y:S01]  /*0120*/  LDG.E R27, desc[UR4][R2.64] ;  /* 0x00000004021b7981 */ /* 0x002362000c1e1900 */
[----:B------:R-:W-:Y:S01]  /*0130*/  HFMA2 R51, -RZ, RZ, 0, 5.9604644775390625e-08 ;  /* 0x00000001ff337431 */ /* 0x000fe200000001ff */
[----:B------:R-:W-:Y:S05]  /*0140*/  BRA `(.L_x_0) ;  /* 0x00000000000c7947 */ /* 0x000fea0003800000 */
.L_x_1:
[----:B------:R-:W1:Y:S01]  /*0150*/  LDCU UR4, c[0x0][0x980] ;  /* 0x00013000ff0477ac */ /* 0x000e620008000800 */
[----:B------:R-:W-:Y:S01]  /*0160*/  HFMA2 R51, -RZ, RZ, 0, 5.9604644775390625e-08 ;  /* 0x00000001ff337431 */ /* 0x000fe200000001ff */
[----:B-1----:R-:W-:-:S07]  /*0170*/  MOV R27, UR4 ;  /* 0x00000004001b7c02 */ /* 0x002fce0008000f00 */
.L_x_0:
[----:B------:R-:W2:Y:S02]  /*0180*/  LDCU.64 UR4, c[0x0][0x9b0] ;  /* 0x00013600ff0477ac */ /* 0x000ea40008000a00 */
[----:B--2---:R-:W-:-:S04]  /*0190*/  UISETP.NE.U32.AND UP0, UPT, UR4, URZ, UPT ;  /* 0x000000ff0400728c */ /* 0x004fc8000bf05070 */
[----:B------:R-:W-:-:S09]  /*01a0*/  UISETP.NE.AND.EX UP0, UPT, UR5, URZ, UPT, UP0 ;  /* 0x000000ff0500728c */ /* 0x000fd2000bf05300 */
[----:B------:R-:W-:Y:S05]  /*01b0*/  BRA.U UP0, `(.L_x_2) ;  /* 0x0000000100287547 */ /* 0x000fea000b800000 */
[----:B------:R-:W2:Y:S02]  /*01c0*/  LDCU.64 UR4, c[0x0][0x9a8] ;  /* 0x00013500ff0477ac */ /* 0x000ea40008000a00 */
[----:B--2---:R-:W-:-:S04]  /*01d0*/  UISETP.NE.U32.AND UP0, UPT, UR4, URZ, UPT ;  /* 0x000000ff0400728c */ /* 0x004fc8000bf05070 */
[----:B------:R-:W-:-:S09]  /*01e0*/  UISETP.NE.AND.EX UP0, UPT, UR5, URZ, UPT, UP0 ;  /* 0x000000ff0500728c */ /* 0x000fd2000bf05300 */
[----:B------:R-:W-:Y:S05]  /*01f0*/  BRA.U !UP0, `(.L_x_3) ;  /* 0x0000000108107547 */ /* 0x000fea000b800000 */
[----:B------:R-:W2:Y:S01]  /*0200*/  LDC.64 R24, c[0x0][0x9a8] ;  /* 0x00026a00ff187b82 */ /* 0x000ea20000000a00 */
[----:B------:R-:W2:Y:S02]  /*0210*/  LDCU.64 UR4, c[0x0][0x358] ;  /* 0x00006b00ff0477ac */ /* 0x000ea40008000a00 */
[----:B--2---:R2:W5:Y:S01]  /*0220*/  LDG.E R24, desc[UR4][R24.64] ;  /* 0x0000000418187981 */ /* 0x004562000c1e1900 */
[----:B------:R-:W-:Y:S05]  /*0230*/  BRA `(.L_x_2) ;  /* 0x0000000000087947 */ /* 0x000fea0003800000 */
.L_x_3:
[----:B------:R-:W2:Y:S02]  /*0240*/  LDCU UR4, c[0x0][0x9a0] ;  /* 0x00013400ff0477ac */ /* 0x000ea40008000800 */
[----:B--2---:R-:W-:Y:S02]  /*0250*/  MOV R24, UR4 ;  /* 0x0000000400187c02 */ /* 0x004fe40008000f00 */
.L_x_2:
[----:B------:R-:W-:Y:S01]  /*0260*/  IMAD.U32 R0, RZ, RZ, UR18 ;  /* 0x00000012ff007e24 */ /* 0x000fe2000f8e00ff */
[----:B------:R-:W-:Y:S04]  /*0270*/  BSSY.RECONVERGENT B0, `(.L_x_4) ;  /* 0x000000c000007945 */ /* 0x000fe80003800200 */
[C---:B------:R-:W-:Y:S02]  /*0280*/  ISETP.NE.OR P1, PT, R0.reuse, 0x1, !P3 ;  /* 0x000000010000780c */ /* 0x040fe40005f25670 */
[----:B------:R-:W-:-:S11]  /*0290*/  ISETP.NE.OR P0, PT, R0, 0x3, !P3 ;  /* 0x000000030000780c */ /* 0x000fd60005f05670 */
[----:B------:R-:W-:Y:S05]  /*02a0*/  @P1 BRA `(.L_x_5) ;  /* 0x0000000000201947 */ /* 0x000fea0003800000 */
[----:B------:R-:W3:Y:S02]  /*02b0*/  LDCU.64 UR4, c[0x0][0x348] ;  /* 0x00006900ff0477ac */ /* 0x000ee40008000a00 */
[----:B---3--:R-:W-:Y:S02]  /*02c0*/  UIADD3 UR6, UP1, UPT, UR4, 0x80, URZ ;  /* 0x0000008004067890 */ /* 0x008fe4000ff3e0ff */
[----:B------:R-:W-:Y:S02]  /*02d0*/  UIADD3 UR4, UP0, UPT, UR4, 0x200, URZ ;  /* 0x0000020004047890 */ /* 0x000fe4000ff1e0ff */
[----:B------:R-:W-:Y:S02]  /*02e0*/  UIADD3.X UR7, UPT, UPT, URZ, UR5, URZ, UP1, !UPT ;  /* 0x00000005ff077290 */ /* 0x000fe40008ffe4ff */
[----:B------:R-:W-:-:S07]  /*02f0*/  UIADD3.X UR5, UPT, UPT, URZ, UR5, URZ, UP0, !UPT ;  /* 0x00000005ff057290 */ /* 0x000fce00087fe4ff */
[----:B------:R3:W-:Y:S02]  /*0300*/  UTMACCTL.PF [UR6] ;  /* 0x00000000060079b9 */ /* 0x0007e40008040000 */
[----:B------:R3:W-:Y:S02]  /*0310*/  UTMACCTL.PF [UR4] ;  /* 0x00000000040079b9 */ /* 0x0007e40008040000 */
[----:B---3--:R-:W-:Y:S01]  /*0320*/  NOP ;  /* 0x0000000000007918 */ /* 0x008fe20000000000 */
.L_x_5:
[----:B------:R-:W-:Y:S05]  /*0330*/  BSYNC.RECONVERGENT B0 ;  /* 0x0000000000007941 */ /* 0x000fea0003800200 */
.L_x_4:
[----:B------:R-:W-:Y:S04]  /*0340*/  BSSY.RECONVERGENT B0, `(.L_x_6) ;  /* 0x000000a000007945 */ /* 0x000fe80003800200 */
        /* <DEDUP_REMOVED lines=9> */
.L_x_7:
[----:B------:R-:W-:Y:S05]  /*03e0*/  BSYNC.RECONVERGENT B0 ;  /* 0x0000000000007941 */ /* 0x000fea0003800200 */
.L_x_6:
[----:B------:R-:W3:Y:S01]  /*03f0*/  LDCU.64 UR4, c[0x0][0x988] ;  /* 0x00013100ff0477ac */ /* 0x000ee20008000a00 */
[----:B------:R-:W-:Y:S02]  /*0400*/  UISETP.EQ.U32.AND UP2, UPT, UR8, URZ, UPT ;  /* 0x000000ff0800728c */ /* 0x000fe4000bf42070 */
[----:B------:R-:W-:Y:S02]  /*0410*/  UPLOP3.LUT UP3, UPT, UPT, UPT, UPT, 0x80, 0x8 ;  /* 0x000000000008789c */ /* 0x000fe40003f6f070 */
[----:B---3--:R-:W-:-:S04]  /*0420*/  UISETP.NE.U32.AND UP0, UPT, UR4, URZ, UPT ;  /* 0x000000ff0400728c */ /* 0x008fc8000bf05070 */
[----:B------:R-:W-:-:S04]  /*0430*/  UISETP.NE.AND.EX UP1, UPT, UR5, URZ, UPT, UP0 ;  /* 0x000000ff0500728c */ /* 0x000fc8000bf25300 */
[----:B------:R-:W-:-:S04]  /*0440*/  UISETP.EQ.OR.EX UP4, UPT, UR9, URZ, !UP1, UP2 ;  /* 0x000000ff0900728c */ /* 0x000fc8000cf82720 */
[----:B------:R-:W-:-:S06]  /*0450*/  UP2UR UR4, UPR, URZ, 0x10 ;  /* 0x00000010ff047883 */ /* 0x000fcc0008000000 */
[----:B------:R-:W-:Y:S01]  /*0460*/  MOV R59, UR4 ;  /* 0x00000004003b7c02 */ /* 0x000fe20008000f00 */
[----:B------:R-:W-:Y:S06]  /*0470*/  BRA.U !UP4, `(.L_x_8) ;  /* 0x000000010c207547 */ /* 0x000fec000b800000 */
[----:B------:R-:W-:Y:S01]  /*0480*/  UISETP.NE.U32.AND UP2, UPT, UR8, URZ, UPT ;  /* 0x000000ff0800728c */ /* 0x000fe2000bf45070 */
[----:B-----5:R-:W-:Y:S01]  /*0490*/  FSETP.NEU.AND P0, PT, R27, RZ, PT ;  /* 0x000000ff1b00720b */ /* 0x020fe20003f0d000 */
[----:B------:R-:W-:Y:S02]  /*04a0*/  USEL UR4, URZ, 0xffffffff, UP1 ;  /* 0xffffffffff047887 */ /* 0x000fe40008800000 */
[----:B------:R-:W-:-:S10]  /*04b0*/  UISETP.NE.AND.EX UP2, UPT, UR9, URZ, UPT, UP2 ;  /* 0x000000ff0900728c */ /* 0x000fd4000bf45320 */
[----:B------:R-:W-:Y:S01]  /*04c0*/  VOTEU.ANY UP0, P0 ;  /* 0x0000000000ff7886 */ /* 0x000fe20000000100 */
[----:B------:R-:W-:-:S04]  /*04d0*/  @!UP2 USEL UR4, URZ, 0xffffffff, UP0 ;  /* 0xffffffffff04a887 */ /* 0x000fc80008000000 */
[----:B------:R-:W-:-:S04]  /*04e0*/  ULOP3.LUT UR4, UR4, 0x1, URZ, 0xc0, !UPT ;  /* 0x0000000104047892 */ /* 0x000fc8000f8ec0ff */
[----:B------:R-:W-:-:S11]  /*04f0*/  UISETP.NE.U32.AND UP3, UPT, UR4, 0x1, UPT ;  /* 0x000000010400788c */ /* 0x000fd6000bf65070 */
.L_x_8:
[----:B-1----:R-:W1:Y:S02]  /*0500*/  SHFL.IDX PT, R2, R52, RZ, 0x1f ;  /* 0x00001fff34027589 */ /* 0x002e6400000e0000 */
[----:B-1----:R-:W-:-:S13]  /*0510*/  ISETP.NE.AND P0, PT, R2, RZ, PT ;  /* 0x000000ff0200720c */ /* 0x002fda0003f05270 */
[----:B------:R-:W-:Y:S05]  /*0520*/  @P0 BRA `(.L_x_9) ;  /* 0x0000000000840947 */ /* 0x000fea0003800000 */
[----:B------:R-:W-:Y:S01]  /*0530*/  ELECT P0, URZ, PT ;  /* 0x0000000000ff782f */ /* 0x000fe20003800000 */
[----:B------:R-:W-:-:S12]  /*0540*/  BSSY.RECONVERGENT B0, `(.L_x_9) ;  /* 0x000001f000007945 */ /* 0x000fd80003800200 */
[----:B------:R-:W-:Y:S05]  /*0550*/  @!P0 BRA `(.L_x_10) ;  /* 0x0000000000748947 */ /* 0x000fea0003800000 */
[----:B------:R-:W1:Y:S01]  /*0560*/  S2UR UR4, SR_CgaCtaId ;  /* 0x00000000000479c3 */ /* 0x000e620000008800 */
[----:B------:R-:W-:Y:S01]  /*0570*/  UMOV UR5, 0x400 ;  /* 0x0000040000057882 */ /* 0x000fe20000000000 */
[----:B------:R-:W-:Y:S01]  /*0580*/  UMOV UR8, 0x1 ;  /* 0x0000000100087882 */ /* 0x000fe20000000000 */
[----:B------:R-:W-:Y:S01]  /*0590*/  UMOV UR6, 0x2 ;  /* 0x0000000200067882 */ /* 0x000fe20000000000 */
[----:B------:R-:W-:-:S04]  /*05a0*/  UIADD3 UR8, UPT, UPT, -UR8, 0x100000, URZ ;  /* 0x0010000008087890 */ /* 0x000fc8000fffe1ff */
[----:B------:R-:W-:Y:S02]  /*05b0*/  USHF.L.U32 UR9, UR8, 0xb, URZ ;  /* 0x0000000b08097899 */ /* 0x000fe400080006ff */
[----:B------:R-:W-:Y:S02]  /*05c0*/  USHF.L.U32 UR8, UR8, 0x1, URZ ;  /* 0x0000000108087899 */ /* 0x000fe400080006ff */
[----:B------:R-:W-:-:S04]  /*05d0*/  UIADD3 UR6, UPT, UPT, -UR6, 0x100000, URZ ;  /* 0x0010000006067890 */ /* 0x000fc8000fffe1ff */
[----:B------:R-:W-:Y:S02]  /*05e0*/  USHF.L.U32 UR7, UR6, 0xb, URZ ;  /* 0x0000000b06077899 */ /* 0x000fe400080006ff */
[----:B------:R-:W-:Y:S02]  /*05f0*/  USHF.L.U32 UR6, UR6, 0x1, URZ ;  /* 0x0000000106067899 */ /* 0x000fe400080006ff */
[----:B-1----:R-:W-:Y:S01]  /*0600*/  ULEA UR4, UR4, UR5, 0x18 ;  /* 0x0000000504047291 */ /* 0x002fe2000f8ec0ff */
[----:B------:R-:W1:Y:S11]  /*0610*/  FENCE.VIEW.ASYNC.S ;  /* 0x00000000000073c6 */ /* 0x000e760000000000 */
[----:B-1----:R1:W3:Y:S01]  /*0620*/  SYNCS.EXCH.64 URZ, [UR4], UR8 ;  /* 0x0000000804ff75b2 */ /* 0x0022e20008000100 */
[----:B------:R1:W4:Y:S01]  /*0630*/  SYNCS.EXCH.64 URZ, [UR4+0x40], UR6 ;  /* 0x0000400604ff75b2 */ /* 0x0003220008000100 */
[----:B------:R1:W1:Y:S01]  /*0640*/  SYNCS.EXCH.64 URZ, [UR4+0x8], UR8 ;  /* 0x0000080804ff75b2 */ /* 0x0002620008000100 */
        /* <DEDUP_REMOVED lines=13> */
[----:B------:R-:W-:Y:S01]  /*0720*/  NOP ;  /* 0x0000000000007918 */ /* 0x000fe20000000000 */
.L_x_10:
[----:B-1----:R-:W-:Y:S05]  /*0730*/  BSYNC.RECONVERGENT B0 ;  /* 0x0000000000007941 */ /* 0x002fea0003800200 */
.L_x_9:
[----:B------:R-:W1:Y:S01]  /*0740*/  SHFL.IDX PT, R2, R52, RZ, 0x1f ;  /* 0x00001fff34027589 */ /* 0x000e6200000e0000 */
[----:B------:R-:W-:Y:S01]  /*0750*/  NOP ;  /* 0x0000000000007918 */ /* 0x000fe20000000000 */
[----:B-1----:R-:W-:-:S13]  /*0760*/  ISETP.NE.AND P0, PT, R2, 0x1, PT ;  /* 0x000000010200780c */ /* 0x002fda0003f05270 */
[----:B------:R-:W-:Y:S05]  /*0770*/  @P0 BRA `(.L_x_11) ;  /* 0x0000000000580947 */ /* 0x000fea0003800000 */
        /* <DEDUP_REMOVED lines=9> */
[----:B------:R-:W-:Y:S01]  /*0810*/  USHF.L.U32 UR6, UR6, 0x1, URZ ;  /* 0x0000000106067899 */ /* 0x000fe200080006ff */
[----:B------:R-:W-:Y:S01]  /*0820*/  ELECT P0, URZ, PT ;  /* 0x0000000000ff782f */ /* 0x000fe20003800000 */
[----:B-1----:R-:W-:Y:S01]  /*0830*/  ULEA UR4, UR4, UR5, 0x18 ;  /* 0x0000000504047291 */ /* 0x002fe2000f8ec0ff */
[----:B------:R-:W1:Y:S11]  /*0840*/  FENCE.VIEW.ASYNC.S ;  /* 0x00000000000073c6 */ /* 0x000e760000000000 */
[----:B-1----:R1:W1:Y:S01]  /*0850*/  SYNCS.EXCH.64 URZ, [UR4+0x80], UR8 ;  /* 0x0000800804ff75b2 */ /* 0x0022620008000100 */
        /* <DEDUP_REMOVED lines=8> */
.L_x_11:
[----:B------:R-:W2:Y:S01]  /*08e0*/  SHFL.IDX PT, R2, R52, RZ, 0x1f ;  /* 0x00001fff34027589 */ /* 0x000ea200000e0000 */
[----:B------:R-:W-:Y:S01]  /*08f0*/  NOP ;  /* 0x0000000000007918 */ /* 0x000fe20000000000 */
[----:B--2---:R-:W-:-:S13]  /*0900*/  ISETP.NE.AND P0, PT, R2, 0x3, PT ;  /* 0x000000030200780c */ /* 0x004fda0003f05270 */
[----:B------:R-:W-:Y:S05]  /*0910*/  @P0 BRA `(.L_x_12) ;  /* 0x0000000000300947 */ /* 0x000fea0003800000 */
[----:B-1----:R-:W1:Y:S01]  /*0920*/  S2UR UR4, SR_CgaCtaId ;  /* 0x00000000000479c3 */ /* 0x002e620000008800 */
[----:B------:R-:W-:Y:S01]  /*0930*/  UMOV UR6, 0x400 ;  /* 0x0000040000067882 */ /* 0x000fe20000000000 */
[----:B------:R-:W-:Y:S01]  /*0940*/  UMOV UR5, 0x20 ;  /* 0x0000002000057882 */ /* 0x000fe20000000000 */
[----:B------:R-:W-:Y:S01]  /*0950*/  ELECT P0, URZ, PT ;  /* 0x0000000000ff782f */ /* 0x000fe20003800000 */
[----:B-1----:R-:W-:Y:S02]  /*0960*/  ULEA UR6, UR4, UR6, 0x18 ;  /* 0x0000000604067291 */ /* 0x002fe4000f8ec0ff */
[----:B------:R-:W-:-:S04]  /*0970*/  UIADD3 UR4, UPT, UPT, -UR5, 0x100000, URZ ;  /* 0x0010000005047890 */ /* 0x000fc8000fffe1ff */
[----:B------:R-:W-:Y:S02]  /*0980*/  USHF.L.U32 UR5, UR4, 0xb, URZ ;  /* 0x0000000b04057899 */ /* 0x000fe400080006ff */
[----:B------:R-:W-:Y:S01]  /*0990*/  USHF.L.U32 UR4, UR4, 0x1, URZ ;  /* 0x0000000104047899 */ /* 0x000fe200080006ff */
[----:B------:R-:W1:Y:S11]  /*09a0*/  FENCE.VIEW.ASYNC.S ;  /* 0x00000000000073c6 */ /* 0x000e760000000000 */
[----:B-1----:R2:W1:Y:S01]  /*09b0*/  SYNCS.EXCH.64 URZ, [UR6+0xc0], UR4 ;  /* 0x0000c00406ff75b2 */ /* 0x0024620008000100 */
[----:B------:R2:W1:Y:S02]  /*09c0*/  SYNCS.EXCH.64 URZ, [UR6+0xc8], UR4 ;  /* 0x0000c80406ff75b2 */ /* 0x0004640008000100 */
[----:B--2---:R-:W-:Y:S01]  /*09d0*/  NOP ;  /* 0x0000000000007918 */ /* 0x004fe20000000000 */
.L_x_12:
[----:B------:R-:W2:Y:S01]  /*09e0*/  SHFL.IDX PT, R2, R52, RZ, 0x1f ;  /* 0x00001fff34027589 */ /* 0x000ea200000e0000 */
[----:B------:R-:W-:Y:S01]  /*09f0*/  NOP ;  /* 0x0000000000007918 */ /* 0x000fe20000000000 */
[----:B--2---:R-:W-:-:S13]  /*0a00*/  ISETP.NE.AND P0, PT, R2, 0x4, PT ;  /* 0x000000040200780c */ /* 0x004fda0003f05270 */
[----:B------:R-:W-:Y:S05]  /*0a10*/  @P0 BRA `(.L_x_13) ;  /* 0x0000000000440947 */ /* 0x000fea0003800000 */
[----:B-1----:R-:W1:Y:S01]  /*0a20*/  S2UR UR6, SR_CgaCtaId ;  /* 0x00000000000679c3 */ /* 0x002e620000008800 */
[----:B------:R-:W-:Y:S01]  /*0a30*/  UMOV UR4, 0x1e0 ;  /* 0x000001e000047882 */ /* 0x000fe20000000000 */
[----:B------:R-:W-:Y:S01]  /*0a40*/  UMOV UR5, 0x400 ;  /* 0x0000040000057882 */ /* 0x000fe20000000000 */
[----:B------:R-:W-:Y:S01]  /*0a50*/  USEL UR4, UR4, 0x1a0, UP3 ;  /* 0x000001a004047887 */ /* 0x000fe20009800000 */
[----:B------:R-:W-:Y:S01]  /*0a60*/  UMOV UR8, 0x1 ;  /* 0x0000000100087882 */ /* 0x000fe20000000000 */
[----:B------:R-:W-:Y:S01]  /*0a70*/  ELECT P0, URZ, PT ;  /* 0x0000000000ff782f */ /* 0x000fe20003800000 */
[----:B------:R-:W-:-:S04]  /*0a80*/  UIADD3 UR8, UPT, UPT, -UR8, 0x100000, URZ ;  /* 0x0010000008087890 */ /* 0x000fc8000fffe1ff */
[----:B------:R-:W-:Y:S02]  /*0a90*/  USHF.L.U32 UR9, UR8, 0xb, URZ ;  /* 0x0000000b08097899 */ /* 0x000fe400080006ff */
[----:B------:R-:W-:Y:S02]  /*0aa0*/  USHF.L.U32 UR8, UR8, 0x1, URZ ;  /* 0x0000000108087899 */ /* 0x000fe400080006ff */
[----:B-1----:R-:W-:Y:S02]  /*0ab0*/  ULEA UR6, UR6, UR5, 0x18 ;  /* 0x0000000506067291 */ /* 0x002fe4000f8ec0ff */
[----:B------:R-:W-:-:S04]  /*0ac0*/  UIADD3 UR4, UPT, UPT, -UR4, 0x100000, URZ ;  /* 0x0010000004047890 */ /* 0x000fc8000fffe1ff */
[----:B------:R-:W-:Y:S02]  /*0ad0*/  USHF.L.U32 UR5, UR4, 0xb, URZ ;  /* 0x0000000b04057899 */ /* 0x000fe400080006ff */
[----:B------:R-:W-:Y:S01]  /*0ae0*/  USHF.L.U32 UR4, UR4, 0x1, URZ ;  /* 0x0000000104047899 */ /* 0x000fe200080006ff */
[----:B------:R-:W1:Y:S03]  /*0af0*/  FENCE.VIEW.ASYNC.S ;  /* 0x00000000000073c6 */ /* 0x000e660000000000 */
[----:B-1----:R2:W1:Y:S08]  /*0b00*/  SYNCS.EXCH.64 URZ, [UR6+0xd0], UR8 ;  /* 0x0000d00806ff75b2 */ /* 0x0024700008000100 */
[----:B------:R2:W1:Y:S02]  /*0b10*/  SYNCS.EXCH.64 URZ, [UR6+0xd8], UR4 ;  /* 0x0000d80406ff75b2 */ /* 0x0004640008000100 */
[----:B--2---:R-:W-:Y:S01]  /*0b20*/  NOP ;  /* 0x0000000000007918 */ /* 0x004fe20000000000 */
.L_x_13:
[----:B------:R-:W2:Y:S01]  /*0b30*/  SHFL.IDX PT, R2, R52, RZ, 0x1f ;  /* 0x00001fff34027589 */ /* 0x000ea200000e0000 */
[----:B------:R-:W-:Y:S01]  /*0b40*/  NOP ;  /* 0x0000000000007918 */ /* 0x000fe20000000000 */
[----:B--2---:R-:W-:-:S13]  /*0b50*/  ISETP.NE.AND P0, PT, R2, 0x5, PT ;  /* 0x000000050200780c */ /* 0x004fda0003f05270 */
[----:B------:R-:W-:Y:S05]  /*0b60*/  @P0 BRA `(.L_x_14) ;  /* 0x0000000000480947 */ /* 0x000fea0003800000 */
[----:B------:R-:W2:Y:S01]  /*0b70*/  S2UR UR5, SR_CgaCtaId ;  /* 0x00000000000579c3 */ /* 0x000ea20000008800 */
[----:B-1----:R-:W-:Y:S01]  /*0b80*/  UMOV UR4, 0x400 ;  /* 0x0000040000047882 */ /* 0x002fe20000000000 */
        /* <DEDUP_REMOVED lines=9> */
[----:B--2---:R-:W-:Y:S01]  /*0c20*/  ULEA UR4, UR5, UR4, 0x18 ;  /* 0x0000000405047291 */ /* 0x004fe2000f8ec0ff */
[----:B------:R-:W1:Y:S11]  /*0c30*/  FENCE.VIEW.ASYNC.S ;  /* 0x00000000000073c6 */ /* 0x000e760000000000 */
[----:B-1----:R2:W1:Y:S01]  /*0c40*/  SYNCS.EXCH.64 URZ, [UR4+0xe0], UR8 ;  /* 0x0000e00804ff75b2 */ /* 0x0024620008000100 */
[----:B------:R2:W1:Y:S01]  /*0c50*/  SYNCS.EXCH.64 URZ, [UR4+0xf0], UR6 ;  /* 0x0000f00604ff75b2 */ /* 0x0004620008000100 */
[----:B------:R2:W1:Y:S01]  /*0c60*/  SYNCS.EXCH.64 URZ, [UR4+0xe8], UR8 ;  /* 0x0000e80804ff75b2 */ /* 0x0004620008000100 */
[----:B------:R2:W1:Y:S02]  /*0c70*/  SYNCS.EXCH.64 URZ, [UR4+0xf8], UR6 ;  /* 0x0000f80604ff75b2 */ /* 0x0004640008000100 */
[----:B--2---:R-:W-:Y:S01]  /*0c80*/  NOP ;  /* 0x0000000000007918 */ /* 0x004fe20000000000 */
.L_x_14:
[----:B-1----:R-:W1:Y:S01]  /*0c90*/  LDCU UR4, c[0x0][0x36c] ;  /* 0x00006d80ff0477ac */ /* 0x002e620008000800 */
[----:B------:R-:W-:Y:S01]  /*0ca0*/  ISETP.NE.OR P3, PT, R0, 0x2, !P3 ;  /* 0x000000020000780c */ /* 0x000fe20005f65670 */
[----:B------:R-:W-:Y:S01]  /*0cb0*/  NOP ;  /* 0x0000000000007918 */ /* 0x000fe20000000000 */
[----:B------:R-:W-:Y:S01]  /*0cc0*/  LOP3.LUT R0, R50, 0x1f, RZ, 0xc0, !PT ;  /* 0x0000001f32007812 */ /* 0x000fe200078ec0ff */
[----:B------:R-:W-:Y:S02]  /*0cd0*/  UISETP.NE.AND UP5, UPT, UR18, 0x2, UPT ;  /* 0x000000021200788c */ /* 0x000fe4000bfa5270 */
[----:B------:R-:W-:Y:S02]  /*0ce0*/  UISETP.NE.AND UP4, UPT, UR18, URZ, UPT ;  /* 0x000000ff1200728c */ /* 0x000fe4000bf85270 */
[----:B-1----:R-:W-:-:S09]  /*0cf0*/  UISETP.EQ.U32.AND UP6, UPT, UR4, 0x1, UPT ;  /* 0x000000010400788c */ /* 0x002fd2000bfc2070 */
[----:B------:R-:W-:Y:S05]  /*0d00*/  BRA.U !UP6, `(.L_x_15) ;  /* 0x000000010e087547 */ /* 0x000fea000b800000 */
[----:B---34-:R-:W-:Y:S01]  /*0d10*/  UCGABAR_ARV ;  /* 0x00000000000079c7 */ /* 0x018fe20008000000 */
[----:B------:R-:W-:Y:S05]  /*0d20*/  BRA `(.L_x_16) ;  /* 0x0000000000047947 */ /* 0x000fea0003800000 */
.L_x_15:
[----:B---34-:R-:W-:Y:S01]  /*0d30*/  NOP ;  /* 0x0000000000007918 */ /* 0x018fe20000000000 */
.L_x_16:
[----:B------:R-:W1:Y:S01]  /*0d40*/  S2R R4, SR_CTAID.Y ;  /* 0x0000000000047919 */ /* 0x000e620000002600 */
[----:B------:R-:W2:Y:S01]  /*0d50*/  S2UR UR51, SR_CTAID.X ;  /* 0x00000000003379c3 */ /* 0x000ea20000002500 */
[----:B------:R-:W-:-:S05]  /*0d60*/  CS2R.32 R45, SR_CgaSize ;  /* 0x00000000002d7805 */ /* 0x000fca0000008a00 */
[----:B------:R-:W-:-:S05]  /*0d70*/  IMAD R45, R45, -0xa0, RZ ;  /* 0xffffff602d2d7824 */ /* 0x000fca00078e02ff */
[----:B------:R-:W-:-:S14]  /*0d80*/  R2UR UR5, R45 ;  /* 0x000000002d0572ca */ /* 0x000fdc00000e0000 */
[----:B------:R-:W3:Y:S01]  /*0d90*/  LDCU UR5, c[0x0][UR5+0x2b0] ;  /* 0x00005600050577ac */ /* 0x000ee20008000800 */
[----:B------:R-:W-:-:S05]  /*0da0*/  CS2R.32 R45, SR_CgaSize ;  /* 0x00000000002d7805 */ /* 0x000fca0000008a00 */
[----:B------:R-:W-:-:S05]  /*0db0*/  IMAD R45, R45, -0xa0, RZ ;  /* 0xffffff602d2d7824 */ /* 0x000fca00078e02ff */
[----:B------:R-:W-:-:S14]  /*0dc0*/  R2UR UR4, R45 ;  /* 0x000000002d0472ca */ /* 0x000fdc00000e0000 */
[----:B------:R-:W4:Y:S01]  /*0dd0*/  LDCU UR4, c[0x0][UR4+0x2b4] ;  /* 0x00005680040477ac */ /* 0x000f220008000800 */
[----:B------:R-:W-:-:S05]  /*0de0*/  CS2R.32 R2, SR_CgaSize ;  /* 0x0000000000027805 */ /* 0x000fca0000008a00 */
[----:B------:R-:W-:-:S06]  /*0df0*/  IMAD R2, R2, -0xa0, RZ ;  /* 0xffffff6002027824 */ /* 0x000fcc00078e02ff */
[----:B------:R-:W4:Y:S01]  /*0e00*/  LDC R2, c[0x0][R2+0x2a0] ;  /* 0x0000a80002027b82 */ /* 0x000f220000000800 */
[----:B------:R-:W1:Y:S01]  /*0e10*/  LDCU UR19, c[0x0][0xc24] ;  /* 0x00018480ff1377ac */ /* 0x000e620008000800 */
[----:B------:R-:W1:Y:S06]  /*0e20*/  LDCU UR39, c[0x0][0xc24] ;  /* 0x00018480ff2777ac */ /* 0x000e6c0008000800 */
[----:B------:R-:W4:Y:S01]  /*0e30*/  S2UR UR6, SR_CgaCtaId ;  /* 0x00000000000679c3 */ /* 0x000f220000008800 */
[----:B------:R-:W4:Y:S01]  /*0e40*/  LDCU UR22, c[0x0][0xc30] ;  /* 0x00018600ff1677ac */ /* 0x000f220008000800 */
[----:B--2---:R-:W-:-:S02]  /*0e50*/  I2FP.F32.U32 R45, UR51 ;  /* 0x00000033002d7c45 */ /* 0x004fc40008201000 */
[----:B------:R-:W-:-:S05]  /*0e60*/  CS2R.32 R3, SR_CgaSize ;  /* 0x0000000000037805 */ /* 0x000fca0000008a00 */
[----:B------:R-:W-:-:S06]  /*0e70*/  IMAD R3, R3, -0xa0, RZ ;  /* 0xffffff6003037824 */ /* 0x000fcc00078e02ff */
[----:B------:R-:W2:Y:S01]  /*0e80*/  LDC R3, c[0x0][R3+0x2a4] ;  /* 0x0000a90003037b82 */ /* 0x000ea20000000800 */
[----:B-1----:R-:W-:Y:S01]  /*0e90*/  UISETP.GE.AND UP0, UPT, UR19, 0x1, UPT ;  /* 0x000000011300788c */ /* 0x002fe2000bf06270 */
[----:B---3--:R-:W-:Y:S01]  /*0ea0*/  FMUL R45, R45, UR5 ;  /* 0x000000052d2d7c20 */ /* 0x008fe20008400000 */
[----:B------:R-:W-:-:S05]  /*0eb0*/  I2FP.F32.U32 R44, R4 ;  /* 0x00000004002c7245 */ /* 0x000fca0000201000 */
[----:B------:R-:W1:Y:S01]  /*0ec0*/  S2UR UR54, SR_CTAID.Z ;  /* 0x00000000003679c3 */ /* 0x000e620000002700 */
[----:B------:R-:W3:Y:S01]  /*0ed0*/  F2I.U32.TRUNC.NTZ R45, R45 ;  /* 0x0000002d002d7305 */ /* 0x000ee2000020f000 */
[----:B----4-:R-:W-:Y:S01]  /*0ee0*/  FMUL R44, R44, UR4 ;  /* 0x000000042c2c7c20 */ /* 0x010fe20008400000 */
[----:B------:R-:W-:-:S05]  /*0ef0*/  USHF.L.U32 UR53, UR6, 0xb, URZ ;  /* 0x0000000b06357899 */ /* 0x000fca00080006ff */
[----:B------:R-:W4:Y:S01]  /*0f00*/  S2UR UR24, SR_CTAID.Y ;  /* 0x00000000001879c3 */ /* 0x000f220000002600 */
[----:B------:R-:W-:Y:S01]  /*0f10*/  USHF.L.U32 UR52, UR6, 0x5, URZ ;  /* 0x0000000506347899 */ /* 0x000fe200080006ff */
[----:B------:R-:W1:Y:S01]  /*0f20*/  F2I.U32.TRUNC.NTZ R44, R44 ;  /* 0x0000002c002c7305 */ /* 0x000e62000020f000 */
[----:B------:R-:W-:Y:S02]  /*0f30*/  ULOP3.LUT UR53, UR53, 0x800, URZ, 0xc0, !UPT ;  /* 0x0000080035357892 */ /* 0x000fe4000f8ec0ff */
[----:B------:R-:W-:Y:S01]  /*0f40*/  ULOP3.LUT UR52, UR52, 0x20, URZ, 0xc0, !UPT ;  /* 0x0000002034347892 */ /* 0x000fe2000f8ec0ff */
[----:B---3--:R-:W-:-:S05]  /*0f50*/  IADD3 R45, PT, PT, -R45, RZ, RZ ;  /* 0x000000ff2d2d7210 */ /* 0x008fca0007ffe1ff */
[----:B------:R-:W-:Y:S01]  /*0f60*/  IMAD R45, R2, R45, UR51 ;  /* 0x00000033022d7e24 */ /* 0x000fe2000f8e022d */
[----:B------:R-:W-:Y:S02]  /*0f70*/  PRMT R2, RZ, 0x7610, R2 ;  /* 0x00007610ff027816 */ /* 0x000fe40000000002 */
[----:B-1----:R-:W-:-:S05]  /*0f80*/  IADD3 R44, PT, PT, -R44, RZ, RZ ;  /* 0x000000ff2c2c7210 */ /* 0x002fca0007ffe1ff */
[----:B--2---:R-:W-:Y:S01]  /*0f90*/  IMAD R44, R3, R44, R4 ;  /* 0x0000002c032c7224 */ /* 0x004fe200078e0204 */
[----:B----4-:R-:W-:Y:S06]  /*0fa0*/  BRA.U UP4, `(.L_x_17) ;  /* 0x0000000104207547 */ /* 0x010fec000b800000 */
[C---:B------:R-:W-:Y:S02]  /*0fb0*/  ISETP.NE.AND P2, PT, R44.reuse, RZ, PT ;  /* 0x000000ff2c00720c */ /* 0x040fe40003f45270 */
[----:B------:R-:W-:Y:S02]  /*0fc0*/  ISETP.NE.AND P0, PT, R44, RZ, PT ;  /* 0x000000ff2c00720c */ /* 0x000fe40003f05270 */
[C---:B------:R-:W-:Y:S02]  /*0fd0*/  ISETP.NE.AND P1, PT, R45.reuse, 0x1, PT ;  /* 0x000000012d00780c */ /* 0x040fe40003f25270 */
[----:B------:R-:W-:Y:S02]  /*0fe0*/  SEL R2, RZ, 0x2, P2 ;  /* 0x00000002ff027807 */ /* 0x000fe40001000000 */
[----:B------:R-:W-:Y:S02]  /*0ff0*/  ISETP.EQ.OR P0, PT, R45, RZ, !P0 ;  /* 0x000000ff2d00720c */ /* 0x000fe40004702670 */
[----:B------:R-:W-:-:S02]  /*1000*/  SEL R2, R2, 0x2, P1 ;  /* 0x0000000202027807 */ /* 0x000fc40000800000 */
[----:B------:R-:W-:-:S05]  /*1010*/  SEL R3, RZ, 0x1, !P0 ;  /* 0x00000001ff037807 */ /* 0x000fca0004000000 */
[----:B------:R-:W-:Y:S02]  /*1020*/  IMAD.IADD R2, R3, 0x1, R2 ;  /* 0x0000000103027824 */ /* 0x000fe400078e0202 */
.L_x_17:
[----:B------:R-:W-:Y:S05]  /*1030*/  BRA.U !UP0, `(.L_x_18) ;  /* 0x0000000108d07547 */ /* 0x000fea000b800000 */
[----:B------:R-:W1:Y:S01]  /*1040*/  LDCU UR20, c[0x0][0xc0c] ;  /* 0x00018180ff1477ac */ /* 0x000e620008000800 */
[----:B------:R-:W2:Y:S01]  /*1050*/  LDCU.128 UR12, c[0x0][0xc10] ;  /* 0x00018200ff0c77ac */ /* 0x000ea20008000c00 */
[----:B------:R-:W3:Y:S01]  /*1060*/  LDCU UR6, c[0x0][0x370] ;  /* 0x00006e00ff0677ac */ /* 0x000ee20008000800 */
[----:B------:R-:W4:Y:S01]  /*1070*/  LDCU UR7, c[0x0][0x374] ;  /* 0x00006e80ff0777ac */ /* 0x000f220008000800 */
[----:B------:R-:W4:Y:S01]  /*1080*/  LDCU UR21, c[0x0][0xc20] ;  /* 0x00018400ff1577ac */ /* 0x000f220008000800 */
[----:B-1----:R-:W-:Y:S02]  /*1090*/  UISETP.NE.AND UP0, UPT, UR20, 0x1, UPT ;  /* 0x000000011400788c */ /* 0x002fe4000bf05270 */
[----:B--2---:R-:W-:Y:S01]  /*10a0*/  UIMAD.WIDE.U32 UR4, UR51, UR12, URZ ;  /* 0x0000000c330472a5 */ /* 0x004fe2000f8e00ff */
[----:B------:R-:W1:Y:S01]  /*10b0*/  LDCU.64 UR8, c[0x0][0xc28] ;  /* 0x00018500ff0877ac */ /* 0x000e620008000a00 */
[----:B---3--:R-:W-:Y:S02]  /*10c0*/  UIMAD.WIDE.U32 UR10, UR6, UR12, URZ ;  /* 0x0000000c060a72a5 */ /* 0x008fe4000f8e00ff */
[----:B------:R-:W-:-:S02]  /*10d0*/  USHF.R.U32.HI UR5, URZ, UR13, UR5 ;  /* 0x0000000dff057299 */ /* 0x000fc40008011605 */
[----:B------:R-:W-:Y:S02]  /*10e0*/  UISETP.NE.AND UP2, UPT, UR19, 0x1, UPT ;  /* 0x000000011300788c */ /* 0x000fe4000bf45270 */
[----:B------:R-:W-:Y:S01]  /*10f0*/  USEL UR5, UR51, UR5, !UP0 ;  /* 0x0000000533057287 */ /* 0x000fe2000c000000 */
[----:B------:R-:W-:Y:S01]  /*1100*/  UMOV UR10, UR11 ;  /* 0x0000000b000a7c82 */ /* 0x000fe20008000000 */
[----:B------:R-:W-:Y:S02]  /*1110*/  UIMAD.WIDE.U32 UR16, UR24, UR15, URZ ;  /* 0x0000000f181072a5 */ /* 0x000fe4000f8e00ff */
[----:B------:R-:W-:Y:S02]  /*1120*/  @UP0 USHF.R.U32.HI UR6, URZ, UR13, UR10 ;  /* 0x0000000dff060299 */ /* 0x000fe4000801160a */
[----:B------:R-:W-:Y:S02]  /*1130*/  UISETP.NE.AND UP0, UPT, UR14, 0x1, UPT ;  /* 0x000000010e00788c */ /* 0x000fe4000bf05270 */
[----:B----4-:R-:W-:-:S02]  /*1140*/  UIMAD.WIDE.U32 UR10, UR7, UR15, URZ ;  /* 0x0000000f070a72a5 */ /* 0x010fc4000f8e00ff */
[----:B-1----:R-:W-:Y:S01]  /*1150*/  UIMAD.WIDE.U32 UR12, UR6, UR8, URZ ;  /* 0x00000008060c72a5 */ /* 0x002fe2000f8e00ff */
[----:B------:R-:W-:Y:S02]  /*1160*/  UMOV UR4, UR17 ;  /* 0x0000001100047c82 */ /* 0x000fe40008000000 */
[----:B------:R-:W-:Y:S02]  /*1170*/  USHF.R.U32.HI UR4, URZ, UR21, UR4 ;  /* 0x00000015ff047299 */ /* 0x000fe40008011604 */
[----:B------:R-:W-:Y:S02]  /*1180*/  UMOV UR10, UR11 ;  /* 0x0000000b000a7c82 */ /* 0x000fe40008000000 */
[----:B------:R-:W-:Y:S01]  /*1190*/  UMOV UR12, UR13 ;  /* 0x0000000d000c7c82 */ /* 0x000fe20008000000 */
[----:B------:R-:W-:Y:S02]  /*11a0*/  @UP0 USHF.R.U32.HI UR7, URZ, UR21, UR10 ;  /* 0x00000015ff070299 */ /* 0x000fe4000801160a */
[----:B------:R-:W-:-:S02]  /*11b0*/  USEL UR4, UR24, UR4, !UP0 ;  /* 0x0000000418047287 */ /* 0x000fc4000c000000 */
[----:B------:R-:W-:Y:S02]  /*11c0*/  UIMAD.WIDE.U32 UR10, UR7, UR8, URZ ;  /* 0x00000008070a72a5 */ /* 0x000fe4000f8e00ff */
[----:B------:R-:W-:Y:S02]  /*11d0*/  @UP2 USHF.R.U32.HI UR6, URZ, UR9, UR12 ;  /* 0x00000009ff062299 */ /* 0x000fe4000801160c */
[----:B------:R-:W-:-:S03]  /*11e0*/  UIMAD.WIDE.U32 UR12, UR4, UR8, URZ ;  /* 0x00000008040c72a5 */ /* 0x000fc6000f8e00ff */
[----:B------:R-:W-:Y:S02]  /*11f0*/  UMOV UR10, UR11 ;  /* 0x0000000b000a7c82 */ /* 0x000fe40008000000 */
[----:B------:R-:W-:Y:S02]  /*1200*/  @UP2 USHF.R.U32.HI UR7, URZ, UR9, UR10 ;  /* 0x00000009ff072299 */ /* 0x000fe4000801160a */
[----:B------:R-:W-:Y:S02]  /*1210*/  UIMAD UR10, UR6, UR19, URZ ;  /* 0x00000013060a72a4 */ /* 0x000fe4000f8e02ff */
[----:B------:R-:W-:-:S04]  /*1220*/  UIMAD UR7, UR7, UR19, URZ ;  /* 0x00000013070772a4 */ /* 0x000fc8000f8e02ff */
[----:B------:R-:W-:-:S03]  /*1230*/  UISETP.GE.AND UP0, UPT, UR4, UR7, UPT ;  /* 0x000000070400728c */ /* 0x000fc6000bf06270 */
[----:B------:R-:W-:Y:S01]  /*1240*/  UMOV UR7, UR13 ;  /* 0x0000000d00077c82 */ /* 0x000fe20008000000 */
[----:B------:R-:W-:Y:S02]  /*1250*/  UISETP.GE.OR UP0, UPT, UR5, UR10, UP0 ;  /* 0x0000000a0500728c */ /* 0x000fe40008706670 */
[----:B------:R-:W-:Y:S02]  /*1260*/  UIMAD.WIDE.U32 UR10, UR5, UR8, URZ ;  /* 0x00000008050a72a5 */ /* 0x000fe4000f8e00ff */
[----:B------:R-:W-:Y:S02]  /*1270*/  USHF.R.U32.HI UR7, URZ, UR9, UR7 ;  /* 0x00000009ff077299 */ /* 0x000fe40008011607 */
[----:B------:R-:W-:Y:S02]  /*1280*/  UIADD3 UR10, UPT, UPT, -UR4, URZ, URZ ;  /* 0x000000ff040a7290 */ /* 0x000fe4000fffe1ff */
[----:B------:R-:W-:Y:S02]  /*1290*/  USEL UR7, UR4, UR7, !UP2 ;  /* 0x0000000704077287 */ /* 0x000fe4000d000000 */
[----:B------:R-:W-:Y:S01]  /*12a0*/  UIMAD UR10, UR14, UR10, UR24 ;  /* 0x0000000a0e0a72a4 */ /* 0x000fe2000f8e0218 */
[----:B------:R-:W-:Y:S01]  /*12b0*/  @!UP0 UMOV UR8, UR11 ;  /* 0x0000000b00088c82 */ /* 0x000fe20008000000 */
[----:B------:R-:W-:-:S02]  /*12c0*/  UIADD3 UR11, UPT, UPT, -UR5, URZ, URZ ;  /* 0x000000ff050b7290 */ /* 0x000fc4000fffe1ff */
[----:B------:R-:W-:Y:S02]  /*12d0*/  @!UP0 USHF.R.U32.HI UR8, URZ, UR9, UR8 ;  /* 0x00000009ff088299 */ /* 0x000fe40008011608 */
[----:B------:R-:W-:Y:S02]  /*12e0*/  UIADD3 UR9, UPT, UPT, -UR7, URZ, URZ ;  /* 0x000000ff07097290 */ /* 0x000fe4000fffe1ff */
[----:B------:R-:W-:Y:S02]  /*12f0*/  @!UP0 USEL UR8, UR5, UR8, !UP2 ;  /* 0x0000000805088287 */ /* 0x000fe4000d000000 */
[----:B------:R-:W-:Y:S02]  /*1300*/  UIMAD UR9, UR19, UR9, UR4 ;  /* 0x00000009130972a4 */ /* 0x000fe4000f8e0204 */
[----:B------:R-:W-:Y:S02]  /*1310*/  @!UP0 UIADD3 UR7, UPT, UPT, UR7, -UR8, URZ ;  /* 0x8000000807078290 */ /* 0x000fe4000fffe0ff */
[----:B------:R-:W-:-:S02]  /*1320*/  @!UP0 UIMAD UR6, UR9, UR6, UR8 ;  /* 0x00000006090682a4 */ /* 0x000fc4000f8e0208 */
[----:B------:R-:W-:Y:S02]  /*1330*/  @!UP0 UIMAD UR4, UR7, UR19, UR5 ;  /* 0x00000013070482a4 */ /* 0x000fe4000f8e0205 */
[----:B------:R-:W-:Y:S02]  /*1340*/  UIMAD UR51, UR20, UR11, UR51 ;  /* 0x0000000b143372a4 */ /* 0x000fe4000f8e0233 */
[----:B------:R-:W-:Y:S01]  /*1350*/  UIMAD UR24, UR4, UR14, UR10 ;  /* 0x0000000e041872a4 */ /* 0x000fe2000f8e020a */
[----:B------:R-:W-:Y:S02]  /*1360*/  @!UP0 UMOV UR5, UR6 ;  /* 0x0000000600058c82 */ /* 0x000fe40008000000 */
[----:B------:R-:W-:-:S12]  /*1370*/  UIMAD UR51, UR5, UR20, UR51 ;  /* 0x00000014053372a4 */ /* 0x000fd8000f8e0233 */
.L_x_18:
[----:B------:R-:W-:-:S09]  /*1380*/  UISETP.NE.AND UP0, UPT, UR22, 0x1, UPT ;  /* 0x000000011600788c */ /* 0x000fd2000bf05270 */
[----:B------:R-:W-:Y:S05]  /*1390*/  BRA.U UP0, `(.L_x_19) ;  /* 0x0000000100407547 */ /* 0x000fea000b800000 */
[----:B------:R-:W1:Y:S01]  /*13a0*/  LDCU.128 UR8, c[0x0][0xc10] ;  /* 0x00018200ff0877ac */ /* 0x000e620008000c00 */
[----:B------:R-:W2:Y:S01]  /*13b0*/  LDCU UR12, c[0x0][0xc0c] ;  /* 0x00018180ff0c77ac */ /* 0x000ea20008000800 */
[----:B------:R-:W3:Y:S01]  /*13c0*/  LDCU UR13, c[0x0][0xc20] ;  /* 0x00018400ff0d77ac */ /* 0x000ee20008000800 */
[----:B-1----:R-:W-:Y:S02]  /*13d0*/  UIMAD.WIDE.U32 UR4, UR51, UR8, URZ ;  /* 0x00000008330472a5 */ /* 0x002fe4000f8e00ff */
[----:B------:R-:W-:Y:S02]  /*13e0*/  UIMAD.WIDE.U32 UR6, UR24, UR11, URZ ;  /* 0x0000000b180672a5 */ /* 0x000fe4000f8e00ff */
[----:B--2---:R-:W-:Y:S02]  /*13f0*/  UISETP.NE.AND UP0, UPT, UR12, 0x1, UPT ;  /* 0x000000010c00788c */ /* 0x004fe4000bf05270 */
[----:B------:R-:W-:-:S03]  /*1400*/  USHF.R.U32.HI UR5, URZ, UR9, UR5 ;  /* 0x00000009ff057299 */ /* 0x000fc60008011605 */
[----:B------:R-:W-:Y:S01]  /*1410*/  UMOV UR4, UR7 ;  /* 0x0000000700047c82 */ /* 0x000fe20008000000 */
[----:B------:R-:W-:Y:S02]  /*1420*/  USEL UR5, UR51, UR5, !UP0 ;  /* 0x0000000533057287 */ /* 0x000fe4000c000000 */
[----:B------:R-:W-:Y:S02]  /*1430*/  UISETP.NE.AND UP0, UPT, UR10, 0x1, UPT ;  /* 0x000000010a00788c */ /* 0x000fe4000bf05270 */
[----:B---3--:R-:W-:-:S04]  /*1440*/  USHF.R.U32.HI UR4, URZ, UR13, UR4 ;  /* 0x0000000dff047299 */ /* 0x008fc80008011604 */
[----:B------:R-:W-:-:S04]  /*1450*/  USEL UR4, UR24, UR4, !UP0 ;  /* 0x0000000418047287 */ /* 0x000fc8000c000000 */
[----:B------:R-:W-:Y:S02]  /*1460*/  UIADD3 UR6, UPT, UPT, UR5, -UR4, URZ ;  /* 0x8000000405067290 */ /* 0x000fe4000fffe0ff */
[----:B------:R-:W-:Y:S02]  /*1470*/  UIADD3 UR4, UPT, UPT, -UR5, UR4, URZ ;  /* 0x0000000405047290 */ /* 0x000fe4000fffe1ff */
[----:B------:R-:W-:Y:S02]  /*1480*/  UIMAD UR24, UR6, UR10, UR24 ;  /* 0x0000000a061872a4 */ /* 0x000fe4000f8e0218 */
[----:B------:R-:W-:-:S12]  /*1490*/  UIMAD UR51, UR4, UR12, UR51 ;  /* 0x0000000c043372a4 */ /* 0x000fd8000f8e0233 */
.L_x_19:
[----:B------:R-:W-:Y:S01]  /*14a0*/  UISETP.NE.AND UP0, UPT, UR18, 0x2, UPT ;  /* 0x000000021200788c */ /* 0x000fe2000bf05270 */
[----:B------:R-:W-:Y:S09]  /*14b0*/  BRA.U !UP6, `(.L_x_20) ;  /* 0x000000010e0c7547 */ /* 0x000ff2000b800000 */
[----:B------:R-:W-:Y:S01]  /*14c0*/  UCGABAR_WAIT ;  /* 0x0000000000007dc7 */ /* 0x000fe20008000000 */
[----:B------:R-:W-:Y:S01]  /*14d0*/  CCTL.IVALL ;  /* 0x00000000ff00798f */ /* 0x000fe20002000000 */
[----:B------:R-:W-:Y:S05]  /*14e0*/  BRA `(.L_x_21) ;  /* 0x0000000000047947 */ /* 0x000fea0003800000 */
.L_x_20:
[----:B------:R-:W-:Y:S06]  /*14f0*/  BAR.SYNC.DEFER_BLOCKING 0x0 ;  /* 0x0000000000007b1d */ /* 0x000fec0000010000 */
.L_x_21:
[----:B------:R-:W-:Y:S05]  /*1500*/  BRA.U UP0, `(.L_x_22) ;  /* 0x0000001d002c7547 */ /* 0x000fea000b800000 */
[----:B------:R-:W1:Y:S01]  /*1510*/  LDCU UR5, c[0x0][0x388] ;  /* 0x00007100ff0577ac */ /* 0x000e620008000800 */
[----:B------:R-:W-:Y:S01]  /*1520*/  PLOP3.LUT P1, PT, PT, PT, UP3, 0x80, 0x8 ;  /* 0x000000000008781c */ /* 0x000fe20003f2f038 */
[----:B------:R-:W-:Y:S01]  /*1530*/  IMAD.MOV.U32 R3, RZ, RZ, 0x1 ;  /* 0x00000001ff037424 */ /* 0x000fe200078e00ff */
[----:B------:R-:W-:Y:S01]  /*1540*/  ISETP.EQ.OR P2, PT, R0, RZ, P3 ;  /* 0x000000ff0000720c */ /* 0x000fe20001f42670 */
[----:B------:R-:W2:Y:S01]  /*1550*/  LDCU UR8, c[0x0][0x38c] ;  /* 0x00007180ff0877ac */ /* 0x000ea20008000800 */
[----:B------:R-:W-:Y:S01]  /*1560*/  PLOP3.LUT P1, PT, P1, PT, PT, 0x8, 0x80 ;  /* 0x000000000080781c */ /* 0x000fe20000f2e170 */
[----:B------:R-:W-:Y:S01]  /*1570*/  IMAD.MOV.U32 R2, RZ, RZ, RZ ;  /* 0x000000ffff027224 */ /* 0x000fe200078e00ff */
[----:B------:R-:W3:Y:S01]  /*1580*/  LDCU.64 UR6, c[0x0][0x390] ;  /* 0x00007200ff0677ac */ /* 0x000ee20008000a00 */
[----:B------:R-:W-:Y:S02]  /*1590*/  UISETP.NE.AND UP1, UPT, UR18, URZ, UPT ;  /* 0x000000ff1200728c */ /* 0x000fe4000bf25270 */
[----:B------:R-:W-:Y:S01]  /*15a0*/  USEL UR49, URZ, 0x1, UP5 ;  /* 0x00000001ff317887 */ /* 0x000fe2000a800000 */
[----:B------:R-:W4:Y:S01]  /*15b0*/  LDCU UR65, c[0x0][0x370] ;  /* 0x00006e00ff4177ac */ /* 0x000f220008000800 */
[----:B-1----:R-:W-:Y:S01]  /*15c0*/  UIADD3 UR5, UPT, UPT, UR5, 0x3f, URZ ;  /* 0x0000003f05057890 */ /* 0x002fe2000fffe0ff */
[----:B------:R-:W1:Y:S03]  /*15d0*/  LDCU.64 UR56, c[0x0][0x348] ;  /* 0x00006900ff3877ac */ /* 0x000e660008000a00 */
[----:B------:R-:W-:Y:S01]  /*15e0*/  USHF.R.S32.HI UR4, URZ, 0x1f, UR5 ;  /* 0x0000001fff047899 */ /* 0x000fe20008011405 */
[----:B------:R-:W1:Y:S03]  /*15f0*/  LDCU UR64, c[0x0][0x374] ;  /* 0x00006e80ff4077ac */ /* 0x000e660008000800 */
[----:B------:R-:W-:-:S02]  /*1600*/  ULEA.HI UR4, UR4, UR5, URZ, 0x6 ;  /* 0x0000000504047291 */ /* 0x000fc4000f8f30ff */
[----:B------:R-:W-:Y:S02]  /*1610*/  USEL UR49, UR49, 0x2, UP1 ;  /* 0x0000000231317887 */ /* 0x000fe40008800000 */
[----:B------:R-:W-:Y:S01]  /*1620*/  USHF.R.S32.HI UR4, URZ, 0x6, UR4 ;  /* 0x00000006ff047899 */ /* 0x000fe20008011404 */
[----:B------:R-:W-:Y:S01]  /*1630*/  UMOV UR44, URZ ;  /* 0x000000ff002c7c82 */ /* 0x000fe20008000000 */
[----:B------:R-:W-:Y:S02]  /*1640*/  UMOV UR27, URZ ;  /* 0x000000ff001b7c82 */ /* 0x000fe40008000000 */
[----:B--2---:R-:W-:Y:S01]  /*1650*/  UIMAD UR4, UR4, UR8, URZ ;  /* 0x00000008040472a4 */ /* 0x004fe2000f8e02ff */
[----:B------:R-:W-:-:S03]  /*1660*/  UMOV UR54, URZ ;  /* 0x000000ff00367c82 */ /* 0x000fc60008000000 */
[----:B---3--:R-:W-:-:S04]  /*1670*/  UIMAD UR4, UR4, UR6, URZ ;  /* 0x00000006040472a4 */ /* 0x008fc8000f8e02ff */
[----:B------:R-:W-:-:S04]  /*1680*/  UIMAD UR66, UR4, UR7, URZ ;  /* 0x00000007044272a4 */ /* 0x000fc8000f8e02ff */
[----:B------:R-:W-:Y:S02]  /*1690*/  UISETP.NE.AND UP2, UPT, UR66, URZ, UPT ;  /* 0x000000ff4200728c */ /* 0x000fe4000bf45270 */
[----:B------:R-:W-:-:S04]  /*16a0*/  UISETP.LT.U32.AND UP0, UPT, UR66, 0x8, UPT ;  /* 0x000000084200788c */ /* 0x000fc8000bf01070 */
[----:B------:R-:W-:-:S04]  /*16b0*/  USEL UR4, UR66, 0x8, UP0 ;  /* 0x0000000842047887 */ /* 0x000fc80008000000 */
[----:B------:R-:W-:Y:S02]  /*16c0*/  UIADD3 UR5, UPT, UPT, UR4, -0x1, URZ ;  /* 0xffffffff04057890 */ /* 0x000fe4000fffe0ff */
[----:B------:R-:W-:Y:S02]  /*16d0*/  @!UP2 UIADD3 UR5, UPT, UPT, UR4, URZ, URZ ;  /* 0x000000ff0405a290 */ /* 0x000fe4000fffe0ff */
[----:B------:R-:W-:Y:S02]  /*16e0*/  UIADD3 UR63, UPT, UPT, UR66, -UR4, URZ ;  /* 0x80000004423f7290 */ /* 0x000fe4000fffe0ff */
[----:B-1--4-:R-:W-:-:S12]  /*16f0*/  UIADD3 UR67, UPT, UPT, UR5, 0x1, URZ ;  /* 0x0000000105437890 */ /* 0x012fd8000fffe0ff */
.L_x_40:
[----:B------:R-:W1:Y:S01]  /*1700*/  S2UR UR41, SR_CgaCtaId ;  /* 0x00000000002979c3 */ /* 0x000e620000008800 */
[----:B------:R-:W-:Y:S01]  /*1710*/  UMOV UR4, 0x400 ;  /* 0x0000040000047882 */ /* 0x000fe20000000000 */
[----:B------:R-:W-:Y:S01]  /*1720*/  SHF.L.U32 R0, R3, 0x1f, RZ ;  /* 0x0000001f03007819 */ /* 0x000fe200000006ff */
[----:B------:R-:W-:Y:S02]  /*1730*/  UISETP.NE.AND UP0, UPT, UR66, URZ, UPT ;  /* 0x000000ff4200728c */ /* 0x000fe4000bf05270 */
[----:B------:R-:W-:Y:S02]  /*1740*/  USHF.L.U32 UR45, UR51, 0x6, URZ ;  /* 0x00000006332d7899 */ /* 0x000fe400080006ff */
[----:B------:R-:W-:Y:S01]  /*1750*/  USHF.L.U32 UR34, UR24, 0x7, URZ ;  /* 0x0000000718227899 */ /* 0x000fe200080006ff */
[----:B------:R-:W-:Y:S01]  /*1760*/  UMOV UR31, URZ ;  /* 0x000000ff001f7c82 */ /* 0x000fe20008000000 */
[----:B------:R-:W-:Y:S01]  /*1770*/  UMOV UR38, URZ ;  /* 0x000000ff00267c82 */ /* 0x000fe20008000000 */
[----:B------:R-:W-:Y:S01]  /*1780*/  UMOV UR37, URZ ;  /* 0x000000ff00257c82 */ /* 0x000fe20008000000 */
[----:B------:R-:W-:Y:S01]  /*1790*/  UMOV UR36, URZ ;  /* 0x000000ff00247c82 */ /* 0x000fe20008000000 */
[----:B-1----:R-:W-:-:S04]  /*17a0*/  ULEA UR41, UR41, UR4, 0x18 ;  /* 0x0000000429297291 */ /* 0x002fc8000f8ec0ff */
[----:B------:R-:W-:-:S09]  /*17b0*/  ULEA UR4, UR44, UR41, 0x3 ;  /* 0x000000292c047291 */ /* 0x000fd2000f8e18ff */
[----:B------:R1:W2:Y:S01]  /*17c0*/  SYNCS.PHASECHK.TRANS64.TRYWAIT P0, [UR4+0x40], R0 ;  /* 0x00004000ff0075a7 */ /* 0x0002a20008001104 */
[----:B------:R-:W-:Y:S05]  /*17d0*/  BRA.U !UP0, `(.L_x_23) ;  /* 0x0000000508c87547 */ /* 0x000fea000b800000 */
[----:B------:R-:W3:Y:S01]  /*17e0*/  LDCU.128 UR12, c[0x0][0x480] ;  /* 0x00009000ff0c77ac */ /* 0x000ee20008000c00 */
[----:B------:R-:W4:Y:S01]  /*17f0*/  LDCU.128 UR8, c[0x0][0x490] ;  /* 0x00009200ff0877ac */ /* 0x000f220008000c00 */
[----:B------:R-:W1:Y:S01]  /*1800*/  LDCU.64 UR28, c[0x0][0x4c0] ;  /* 0x00009800ff1c77ac */ /* 0x000e620008000a00 */
[----:B------:R-:W1:Y:S01]  /*1810*/  LDCU.64 UR16, c[0x0][0x4f0] ;  /* 0x00009e00ff1077ac */ /* 0x000e620008000a00 */
[----:B------:R-:W1:Y:S01]  /*1820*/  LDCU UR19, c[0x0][0x4ec] ;  /* 0x00009d80ff1377ac */ /* 0x000e620008000800 */
[----:B---3--:R-:W-:Y:S02]  /*1830*/  UIMAD.WIDE.U32 UR4, UR45, UR13, URZ ;  /* 0x0000000d2d0472a5 */ /* 0x008fe4000f8e00ff */
[----:B------:R-:W-:Y:S02]  /*1840*/  UISETP.NE.AND UP0, UPT, UR12, 0x1, UPT ;  /* 0x000000010c00788c */ /* 0x000fe4000bf05270 */
[----:B------:R-:W-:Y:S02]  /*1850*/  USHF.R.U32.HI UR5, URZ, UR14, UR5 ;  /* 0x0000000eff057299 */ /* 0x000fe40008011605 */
[----:B------:R-:W-:-:S02]  /*1860*/  UIADD3 UR54, UPT, UPT, UR67, UR27, URZ ;  /* 0x0000001b43367290 */ /* 0x000fc4000fffe0ff */
[----:B------:R-:W-:Y:S02]  /*1870*/  USEL UR5, UR45, UR5, !UP0 ;  /* 0x000000052d057287 */ /* 0x000fe4000c000000 */
[----:B------:R-:W-:Y:S02]  /*1880*/  UISETP.NE.AND UP0, UPT, UR15, 0x1, UPT ;  /* 0x000000010f00788c */ /* 0x000fe4000bf05270 */
[----:B----4-:R-:W-:Y:S01]  /*1890*/  UIMAD.WIDE.U32 UR6, UR5, UR8, URZ ;  /* 0x00000008050672a5 */ /* 0x010fe2000f8e00ff */
[----:B------:R-:W3:Y:S01]  /*18a0*/  LDCU UR8, c[0x0][0x4a0] ;  /* 0x00009400ff0877ac */ /* 0x000ee20008000800 */
[----:B------:R-:W4:Y:S05]  /*18b0*/  LDCU UR48, c[0x0][0x38c] ;  /* 0x00007180ff3077ac */ /* 0x000f2a0008000800 */
[----:B------:R-:W-:Y:S01]  /*18c0*/  UMOV UR4, UR7 ;  /* 0x0000000700047c82 */ /* 0x000fe20008000000 */
[----:B------:R-:W1:Y:S01]  /*18d0*/  LDCU.64 UR46, c[0x0][0x390] ;  /* 0x00007200ff2e77ac */ /* 0x000e620008000a00 */
[----:B------:R-:W-:Y:S01]  /*18e0*/  USHF.R.U32.HI UR4, URZ, UR9, UR4 ;  /* 0x00000009ff047299 */ /* 0x000fe20008011604 */
[----:B------:R-:W4:Y:S03]  /*18f0*/  LDCU UR9, c[0x0][0x4c8] ;  /* 0x00009900ff0977ac */ /* 0x000f260008000800 */
[----:B------:R-:W-:-:S02]  /*1900*/  USEL UR4, UR5, UR4, !UP0 ;  /* 0x0000000405047287 */ /* 0x000fc4000c000000 */
[----:B------:R-:W-:Y:S02]  /*1910*/  UISETP.NE.AND UP0, UPT, UR10, 0x1, UPT ;  /* 0x000000010a00788c */ /* 0x000fe4000bf05270 */
[----:B------:R-:W-:Y:S01]  /*1920*/  UIMAD.WIDE.U32 UR6, UR4, UR11, URZ ;  /* 0x0000000b040672a5 */ /* 0x000fe2000f8e00ff */
[----:B------:R-:W1:Y:S01]  /*1930*/  LDCU.64 UR24, c[0x0][0x4d0] ;  /* 0x00009a00ff1877ac */ /* 0x000e620008000a00 */
[----:B------:R-:W-:-:S05]  /*1940*/  UMOV UR31, URZ ;  /* 0x000000ff001f7c82 */ /* 0x000fca0008000000 */
[----:B------:R-:W-:Y:S01]  /*1950*/  UMOV UR6, UR7 ;  /* 0x0000000700067c82 */ /* 0x000fe20008000000 */
[----:B------:R-:W-:Y:S02]  /*1960*/  UIADD3 UR7, UPT, UPT, -UR4, URZ, URZ ;  /* 0x000000ff04077290 */ /* 0x000fe4000fffe1ff */
[----:B---3--:R-:W-:Y:S02]  /*1970*/  USHF.R.U32.HI UR6, URZ, UR8, UR6 ;  /* 0x00000008ff067299 */ /* 0x008fe40008011606 */
[----:B------:R-:W-:Y:S02]  /*1980*/  UIADD3 UR8, UPT, UPT, -UR5, URZ, URZ ;  /* 0x000000ff05087290 */ /* 0x000fe4000fffe1ff */
[----:B------:R-:W-:Y:S02]  /*1990*/  USEL UR22, UR4, UR6, !UP0 ;  /* 0x0000000604167287 */ /* 0x000fe4000c000000 */
[----:B------:R-:W-:Y:S02]  /*19a0*/  UIMAD UR7, UR15, UR7, UR5 ;  /* 0x000000070f0772a4 */ /* 0x000fe4000f8e0205 */
[----:B------:R-:W-:-:S02]  /*19b0*/  UIADD3 UR6, UPT, UPT, -UR22, URZ, URZ ;  /* 0x000000ff16067290 */ /* 0x000fc4000fffe1ff */
[----:B------:R-:W-:Y:S02]  /*19c0*/  UIMAD UR8, UR12, UR8, UR45 ;  /* 0x000000080c0872a4 */ /* 0x000fe4000f8e022d */
[----:B------:R-:W-:Y:S02]  /*19d0*/  UIMAD UR21, UR10, UR6, UR4 ;  /* 0x000000060a1572a4 */ /* 0x000fe4000f8e0204 */
[----:B-1----:R-:W-:Y:S01]  /*19e0*/  UIMAD UR20, UR7, UR29, UR16 ;  /* 0x0000001d071472a4 */ /* 0x002fe2000f8e0210 */
[----:B------:R-:W1:Y:S04]  /*19f0*/  LDCU UR15, c[0x0][0x4cc] ;  /* 0x00009980ff0f77ac */ /* 0x000e680008000800 */
[----:B------:R-:W3:Y:S01]  /*1a00*/  LDCU UR6, c[0x0][0x500] ;  /* 0x0000a000ff0677ac */ /* 0x000ee20008000800 */
[----:B------:R-:W1:Y:S01]  /*1a10*/  LDCU.64 UR4, c[0x0][0x4f8] ;  /* 0x00009f00ff0477ac */ /* 0x000e620008000a00 */
[----:B------:R-:W-:-:S02]  /*1a20*/  UIADD3 UR10, UPT, UPT, UR34, 0x40, URZ ;  /* 0x00000040220a7890 */ /* 0x000fc4000fffe0ff */
[----:B------:R-:W-:Y:S02]  /*1a30*/  UIMAD UR19, UR8, UR28, UR19 ;  /* 0x0000001c081372a4 */ /* 0x000fe4000f8e0213 */
[----:B----4-:R-:W-:Y:S01]  /*1a40*/  UIMAD UR21, UR21, UR9, UR17 ;  /* 0x00000009151572a4 */ /* 0x010fe2000f8e0211 */
[----:B------:R-:W-:Y:S01]  /*1a50*/  UMOV UR7, UR44 ;  /* 0x0000002c00077c82 */ /* 0x000fe20008000000 */
[----:B------:R-:W-:Y:S01]  /*1a60*/  UMOV UR36, URZ ;  /* 0x000000ff00247c82 */ /* 0x000fe20008000000 */
[----:B------:R-:W-:Y:S01]  /*1a70*/  UMOV UR37, URZ ;  /* 0x000000ff00257c82 */ /* 0x000fe20008000000 */
[----:B------:R-:W-:-:S08]  /*1a80*/  UMOV UR38, URZ ;  /* 0x000000ff00267c82 */ /* 0x000fd00008000000 */
.L_x_29:
[----:B------:R-:W-:Y:S01]  /*1a90*/  @!P3 MOV R4, 0x6000 ;  /* 0x000060000004b802 */ /* 0x000fe20000000f00 */
[----:B------:R-:W-:Y:S01]  /*1aa0*/  ULEA UR17, UR7, UR41, 0x3 ;  /* 0x0000002907117291 */ /* 0x000fe2000f8e18ff */
[----:B--2---:R-:W-:Y:S11]  /*1ab0*/  @P0 BRA `(.L_x_24) ;  /* 0x00000000000c0947 */ /* 0x004ff60003800000 */
[----:B------:R-:W-:Y:S04]  /*1ac0*/  SHF.L.U32 R5, R3, 0x1f, RZ ;  /* 0x0000001f03057819 */ /* 0x000fe800000006ff */
[----:B------:R-:W2:Y:S02]  /*1ad0*/  SYNCS.PHASECHK.TRANS64.TRYWAIT P0, [UR17+0x40], R5 ;  /* 0x00004005ff0075a7 */ /* 0x000ea40008001111 */
[----:B--2---:R-:W-:Y:S05]  /*1ae0*/  @!P0 BRA `(.L_x_25) ;  /* 0x0000007400148947 */ /* 0x004fea0003800000 */
.L_x_24:
[----:B------:R4:W-:Y:S01]  /*1af0*/  @!P3 SYNCS.ARRIVE.TRANS64 RZ, [UR17], R4 ;  /* 0x00000004ffffb9a7 */ /* 0x0009e20008000011 */
[----:B------:R-:W-:Y:S04]  /*1b00*/  ULOP3.LUT UR8, UR49, 0x2, URZ, 0xfc, !UPT ;  /* 0x0000000231087892 */ /* 0x000fe8000f8efcff */
[----:B------:R-:W-:Y:S09]  /*1b10*/  UISETP.NE.AND UP0, UPT, UR8, 0x2, UPT ;  /* 0x000000020800788c */ /* 0x000ff2000bf05270 */
[----:B------:R-:W-:Y:S05]  /*1b20*/  BRA.U UP0, `(.L_x_26) ;  /* 0x0000000100047547 */ /* 0x000fea000b800000 */
[----:B-1-3--:R-:W-:Y:S05]  /*1b30*/  BPT.TRAP 0x1 ;  /* 0x000000040000795c */ /* 0x00afea0000300000 */
.L_x_26:
[----:B------:R-:W-:Y:S04]  /*1b40*/  BSSY.RECONVERGENT B0, `(.L_x_27) ;  /* 0x0000003000007945 */ /* 0x000fe80003800200 */
[----:B------:R-:W-:Y:S05]  /*1b50*/  @P2 BRA `(.L_x_28) ;  /* 0x0000000000042947 */ /* 0x000fea0003800000 */
[----:B-1-3--:R-:W-:Y:S05]  /*1b60*/  BPT.TRAP 0x1 ;  /* 0x000000040000795c */ /* 0x00afea0000300000 */
.L_x_28:
[----:B-1-3--:R-:W-:Y:S05]  /*1b70*/  BSYNC.RECONVERGENT B0 ;  /* 0x0000000000007941 */ /* 0x00afea0003800200 */
.L_x_27:
[----:B------:R-:W-:Y:S02]  /*1b80*/  UIADD3 UR8, UPT, UPT, UR7, 0x1, URZ ;  /* 0x0000000107087890 */ /* 0x000fe4000fffe0ff */
[----:B------:R-:W-:Y:S02]  /*1b90*/  UIMAD UR11, UR36, UR15, UR4 ;  /* 0x0000000f240b72a4 */ /* 0x000fe4000f8e0204 */
[----:B------:R-:W-:Y:S02]  /*1ba0*/  UISETP.NE.AND UP0, UPT, UR8, 0x8, UPT ;  /* 0x000000080800788c */ /* 0x000fe4000bf05270 */
[----:B------:R-:W-:Y:S02]  /*1bb0*/  USHF.L.U32 UR16, UR7, 0xd, URZ ;  /* 0x0000000d07107899 */ /* 0x000fe400080006ff */
[----:B------:R-:W-:Y:S02]  /*1bc0*/  USEL UR9, URZ, 0x1, UP0 ;  /* 0x00000001ff097887 */ /* 0x000fe40008000000 */
[----:B------:R-:W-:Y:S02]  /*1bd0*/  USEL UR44, UR8, URZ, UP0 ;  /* 0x000000ff082c7287 */ /* 0x000fe40008000000 */
[----:B------:R-:W-:Y:S02]  /*1be0*/  UIADD3 UR42, UP1, UPT, UR56, 0x80, URZ ;  /* 0x00000080382a7890 */ /* 0x000fe4000ff3e0ff */
[----:B------:R-:W-:Y:S01]  /*1bf0*/  ULEA UR8, UR44, UR41, 0x3 ;  /* 0x000000292c087291 */ /* 0x000fe2000f8e18ff */
[----:B------:R-:W-:Y:S01]  /*1c00*/  LOP3.LUT R3, R3, UR9, RZ, 0x3c, !PT ;  /* 0x0000000903037c12 */ /* 0x000fe2000f8e3cff */
[----:B------:R-:W-:Y:S02]  /*1c10*/  ULOP3.LUT UR32, UR16, UR53, URZ, 0xfc, !UPT ;  /* 0x0000003510207292 */ /* 0x000fe4000f8efcff */
[----:B------:R-:W-:Y:S01]  /*1c20*/  USHF.L.U32 UR18, UR31, 0x6, URZ ;  /* 0x000000061f127899 */ /* 0x000fe200080006ff */
[----:B--2---:R-:W-:Y:S01]  /*1c30*/  SHF.L.U32 R0, R3, 0x1f, RZ ;  /* 0x0000001f03007819 */ /* 0x004fe200000006ff */
[----:B------:R-:W-:Y:S02]  /*1c40*/  UIADD3.X UR43, UPT, UPT, URZ, UR57, URZ, UP1, !UPT ;  /* 0x00000039ff2b7290 */ /* 0x000fe40008ffe4ff */
[----:B------:R-:W-:Y:S01]  /*1c50*/  UIADD3 UR16, UPT, UPT, UR41, 0x4400, UR16 ;  /* 0x0000440029107890 */ /* 0x000fe2000fffe010 */
[----:B------:R1:W2:Y:S01]  /*1c60*/  SYNCS.PHASECHK.TRANS64.TRYWAIT P0, [UR8+0x40], R0 ;  /* 0x00004000ff0075a7 */ /* 0x0002a20008001108 */
[----:B------:R-:W-:Y:S02]  /*1c70*/  UIMAD UR8, UR37, UR24, UR5 ;  /* 0x00000018250872a4 */ /* 0x000fe4000f8e0205 */
[----:B------:R-:W-:Y:S02]  /*1c80*/  UIMAD UR7, UR38, UR25, UR6 ;  /* 0x00000019260772a4 */ /* 0x000fe4000f8e0206 */
[----:B------:R-:W-:Y:S02]  /*1c90*/  ULEA UR11, UR8, UR11, 0x5 ;  /* 0x0000000b080b7291 */ /* 0x000fe4000f8e28ff */
[----:B------:R-:W-:Y:S02]  /*1ca0*/  UIADD3 UR28, UP0, UPT, UR56, 0x200, URZ ;  /* 0x00000200381c7890 */ /* 0x000fe4000ff1e0ff */
[----:B------:R-:W-:Y:S02]  /*1cb0*/  ULEA UR7, UR7, UR11, 0xa ;  /* 0x0000000b07077291 */ /* 0x000fe4000f8e50ff */
[----:B------:R-:W-:Y:S02]  /*1cc0*/  ULEA UR8, UR32, UR41, 0x1 ;  /* 0x0000002920087291 */ /* 0x000fe4000f8e08ff */
[----:B------:R-:W-:Y:S02]  /*1cd0*/  UPRMT UR7, UR7, 0x5410, URZ ;  /* 0x0000541007077896 */ /* 0x000fe400080000ff */
[----:B------:R-:W-:Y:S02]  /*1ce0*/  UIADD3.X UR29, UPT, UPT, URZ, UR57, URZ, UP0, !UPT ;  /* 0x00000039ff1d7290 */ /* 0x000fe400087fe4ff */
[----:B------:R-:W-:Y:S02]  /*1cf0*/  ULOP3.LUT UR35, UR52, UR18, URZ, 0xfc, !UPT ;  /* 0x0000001234237292 */ /* 0x000fe4000f8efcff */
[----:B------:R-:W-:Y:S02]  /*1d00*/  UIADD3 UR32, UPT, UPT, UR8, 0x14400, URZ ;  /* 0x0001440008207890 */ /* 0x000fe4000fffe0ff */
[----:B------:R-:W-:Y:S01]  /*1d10*/  UIADD3 UR8, UPT, UPT, UR8, 0x16400, URZ ;  /* 0x0001640008087890 */ /* 0x000fe2000fffe0ff */
[----:B------:R3:W-:Y:S01]  /*1d20*/  UTMALDG.5D.IM2COL [UR16], [UR42], UR7 ;  /* 0x000000102a0073b4 */ /* 0x0007e20008060007 */
[----:B------:R-:W-:Y:S02]  /*1d30*/  UIADD3 UR30, UPT, UPT, UR36, 0x1, URZ ;  /* 0x00000001241e7890 */ /* 0x000fe4000fffe0ff */
[----:B------:R-:W-:Y:S02]  /*1d40*/  UIADD3 UR26, UPT, UPT, UR37, 0x1, URZ ;  /* 0x00000001251a7890 */ /* 0x000fe4000fffe0ff */
[----:B------:R-:W-:Y:S02]  /*1d50*/  UISETP.NE.AND UP2, UPT, UR30, UR48, UPT ;  /* 0x000000301e00728c */ /* 0x000fe4000bf45270 */
[----:B------:R-:W-:Y:S02]  /*1d60*/  UIADD3 UR23, UPT, UPT, UR38, 0x1, URZ ;  /* 0x0000000126177890 */ /* 0x000fe4000fffe0ff */
[----:B------:R-:W-:Y:S01]  /*1d70*/  UIADD3 UR27, UPT, UPT, UR27, 0x1, URZ ;  /* 0x000000011b1b7890 */ /* 0x000fe2000fffe0ff */
[----:B------:R-:W-:Y:S01]  /*1d80*/  UMOV UR40, 0x30000 ;  /* 0x0003000000287882 */ /* 0x000fe20000000000 */
[----:B------:R-:W-:Y:S01]  /*1d90*/  UMOV UR50, 0x0 ;  /* 0x0000000000327882 */ /* 0x000fe20000000000 */
[----:B------:R-:W-:Y:S01]  /*1da0*/  UMOV UR51, 0x10000000 ;  /* 0x1000000000337882 */ /* 0x000fe20000000000 */
[----:B------:R-:W-:Y:S01]  /*1db0*/  UMOV UR33, UR17 ;  /* 0x0000001100217c82 */ /* 0x000fe20008000000 */
[----:B------:R-:W-:Y:S02]  /*1dc0*/  UMOV UR12, UR36 ;  /* 0x00000024000c7c82 */ /* 0x000fe40008000000 */
[----:B------:R-:W-:Y:S01]  /*1dd0*/  @UP2 UIADD3 UR26, UPT, UPT, UR37, URZ, URZ ;  /* 0x000000ff251a2290 */ /* 0x000fe2000fffe0ff */
[----:B------:R4:W-:Y:S01]  /*1de0*/  UTMALDG.5D.MULTICAST [UR32], [UR28], UR40, desc[UR50] ;  /* 0x000032201c0073b4 */ /* 0x0009e20008021828 */
[----:B------:R-:W-:Y:S01]  /*1df0*/  UMOV UR13, UR37 ;  /* 0x00000025000d7c82 */ /* 0x000fe20008000000 */
[----:B------:R-:W-:Y:S01]  /*1e00*/  UMOV UR14, UR38 ;  /* 0x00000026000e7c82 */ /* 0x000fe20008000000 */
[----:B------:R-:W-:Y:S01]  /*1e10*/  UISETP.NE.AND UP1, UPT, UR26, UR46, UPT ;  /* 0x0000002e1a00728c */ /* 0x000fe2000bf25270 */
[----:B------:R-:W-:Y:S01]  /*1e20*/  UMOV UR9, UR17 ;  /* 0x0000001100097c82 */ /* 0x000fe20008000000 */
[----:B------:R-:W-:Y:S02]  /*1e30*/  UMOV UR11, UR35 ;  /* 0x00000023000b7c82 */ /* 0x000fe40008000000 */
[----:B------:R1:W-:Y:S07]  /*1e40*/  UTMALDG.5D.MULTICAST [UR8], [UR28], UR40, desc[UR50] ;  /* 0x000032081c0073b4 */ /* 0x0003ee0008021828 */
[----:B------:R-:W-:Y:S04]  /*1e50*/  @UP1 UIADD3 UR23, UPT, UPT, UR38, URZ, URZ ;  /* 0x000000ff26171290 */ /* 0x000fe8000fffe0ff */
[----:B------:R-:W-:Y:S01]  /*1e60*/  UISETP.NE.AND UP0, UPT, UR23, UR47, UPT ;  /* 0x0000002f1700728c */ /* 0x000fe2000bf05270 */
[----:B---3--:R-:W-:Y:S03]  /*1e70*/  UMOV UR7, UR44 ;  /* 0x0000002c00077c82 */ /* 0x008fe60008000000 */
[----:B----4-:R-:W-:Y:S02]  /*1e80*/  USEL UR38, UR23, URZ, UP0 ;  /* 0x000000ff17267287 */ /* 0x010fe40008000000 */
[----:B------:R-:W-:Y:S02]  /*1e90*/  USEL UR36, UR30, URZ, UP2 ;  /* 0x000000ff1e247287 */ /* 0x000fe40009000000 */
[----:B------:R-:W-:Y:S02]  /*1ea0*/  USEL UR37, UR26, URZ, UP1 ;  /* 0x000000ff1a257287 */ /* 0x000fe40008800000 */
[----:B-1----:R-:W-:Y:S02]  /*1eb0*/  UIADD3 UR8, UPT, UPT, UR31, 0x1, URZ ;  /* 0x000000011f087890 */ /* 0x002fe4000fffe0ff */
[----:B------:R-:W-:Y:S02]  /*1ec0*/  @UP0 UIADD3 UR8, UPT, UPT, UR31, URZ, URZ ;  /* 0x000000ff1f080290 */ /* 0x000fe4000fffe0ff */
[----:B------:R-:W-:Y:S05]  /*1ed0*/  UISETP.NE.AND UP0, UPT, UR27, UR54, UPT ;  /* 0x000000361b00728c */ /* 0x000fea000bf05270 */
[----:B------:R-:W-:Y:S04]  /*1ee0*/  UMOV UR31, UR8 ;  /* 0x00000008001f7c82 */ /* 0x000fe80008000000 */
[----:B------:R-:W-:Y:S05]  /*1ef0*/  BRA.U UP0, `(.L_x_29) ;  /* 0xfffffff900e47547 */ /* 0x000fea000b83ffff */
.L_x_23:
[----:B------:R-:W-:Y:S01]  /*1f00*/  ULEA UR4, UR44, UR41, 0x3 ;  /* 0x000000292c047291 */ /* 0x000fe2000f8e18ff */
[----:B-1----:R-:W-:Y:S01]  /*1f10*/  SHF.L.U32 R0, R3, 0x1f, RZ ;  /* 0x0000001f03007819 */ /* 0x002fe200000006ff */
[----:B------:R-:W-:Y:S01]  /*1f20*/  @!P1 SYNCS.ARRIVE.TRANS64.A1T0 RZ, [UR41+0xc8], RZ ;  /* 0x0000c8ffffff99a7 */ /* 0x000fe20008100029 */
[----:B------:R-:W-:-:S06]  /*1f30*/  UISETP.GE.AND UP0, UPT, UR63, 0x1, UPT ;  /* 0x000000013f00788c */ /* 0x000fcc000bf06270 */
[----:B--2---:R1:W2:Y:S03]  /*1f40*/  SYNCS.PHASECHK.TRANS64.TRYWAIT P0, [UR4+0x40], R0 ;  /* 0x00004000ff0075a7 */ /* 0x0042a60008001104 */
[----:B------:R-:W-:Y:S05]  /*1f50*/  BRA.U !UP0, `(.L_x_30) ;  /* 0x0000000508d07547 */ /* 0x000fea000b800000 */
[----:B------:R-:W3:Y:S01]  /*1f60*/  LDCU.128 UR8, c[0x0][0x480] ;  /* 0x00009000ff0877ac */ /* 0x000ee20008000c00 */
[----:B------:R-:W4:Y:S01]  /*1f70*/  LDCU.128 UR16, c[0x0][0x490] ;  /* 0x00009200ff1077ac */ /* 0x000f220008000c00 */
[----:B------:R-:W1:Y:S01]  /*1f80*/  LDCU.64 UR20, c[0x0][0x4c0] ;  /* 0x00009800ff1477ac */ /* 0x000e620008000a00 */
[----:B------:R-:W1:Y:S01]  /*1f90*/  LDCU UR13, c[0x0][0x4c8] ;  /* 0x00009900ff0d77ac */ /* 0x000e620008000800 */
[----:B------:R-:W-:Y:S02]  /*1fa0*/  UIADD3 UR54, UPT, UPT, UR63, UR54, URZ ;  /* 0x000000363f367290 */ /* 0x000fe4000fffe0ff */
[----:B---3--:R-:W-:Y:S02]  /*1fb0*/  UIMAD.WIDE.U32 UR4, UR45, UR9, URZ ;  /* 0x000000092d0472a5 */ /* 0x008fe4000f8e00ff */
[----:B------:R-:W-:Y:S02]  /*1fc0*/  UISETP.NE.AND UP0, UPT, UR8, 0x1, UPT ;  /* 0x000000010800788c */ /* 0x000fe4000bf05270 */
[----:B------:R-:W-:Y:S01]  /*1fd0*/  USHF.R.U32.HI UR5, URZ, UR10, UR5 ;  /* 0x0000000aff057299 */ /* 0x000fe20008011605 */
[----:B------:R-:W3:Y:S03]  /*1fe0*/  LDCU UR9, c[0x0][0x4a0] ;  /* 0x00009400ff0977ac */ /* 0x000ee60008000800 */
[----:B------:R-:W-:-:S02]  /*1ff0*/  USEL UR5, UR45, UR5, !UP0 ;  /* 0x000000052d057287 */ /* 0x000fc4000c000000 */
[----:B------:R-:W-:Y:S02]  /*2000*/  UISETP.NE.AND UP0, UPT, UR11, 0x1, UPT ;  /* 0x000000010b00788c */ /* 0x000fe4000bf05270 */
[----:B----4-:R-:W-:Y:S01]  /*2010*/  UIMAD.WIDE.U32 UR6, UR5, UR16, URZ ;  /* 0x00000010050672a5 */ /* 0x010fe2000f8e00ff */
[----:B------:R-:W1:Y:S01]  /*2020*/  LDCU UR10, c[0x0][0x4ec] ;  /* 0x00009d80ff0a77ac */ /* 0x000e620008000800 */
[----:B------:R-:W4:Y:S05]  /*2030*/  LDCU UR62, c[0x0][0x38c] ;  /* 0x00007180ff3e77ac */ /* 0x000f2a0008000800 */
[----:B------:R-:W-:Y:S01]  /*2040*/  UMOV UR4, UR7 ;  /* 0x0000000700047c82 */ /* 0x000fe20008000000 */
[----:B------:R-:W1:Y:S01]  /*2050*/  LDCU UR23, c[0x0][0x4cc] ;  /* 0x00009980ff1777ac */ /* 0x000e620008000800 */
[----:B------:R-:W-:Y:S01]  /*2060*/  USHF.R.U32.HI UR4, URZ, UR17, UR4 ;  /* 0x00000011ff047299 */ /* 0x000fe20008011604 */
[----:B------:R-:W4:Y:S03]  /*2070*/  LDCU.64 UR16, c[0x0][0x4f0] ;  /* 0x00009e00ff1077ac */ /* 0x000f260008000a00 */
[----:B------:R-:W-:-:S02]  /*2080*/  USEL UR4, UR5, UR4, !UP0 ;  /* 0x0000000405047287 */ /* 0x000fc4000c000000 */
[----:B------:R-:W-:Y:S02]  /*2090*/  UISETP.NE.AND UP0, UPT, UR18, 0x1, UPT ;  /* 0x000000011200788c */ /* 0x000fe4000bf05270 */
[----:B------:R-:W-:Y:S01]  /*20a0*/  UIMAD.WIDE.U32 UR6, UR4, UR19, URZ ;  /* 0x00000013040672a5 */ /* 0x000fe2000f8e00ff */
[----:B------:R-:W1:Y:S01]  /*20b0*/  LDCU.64 UR50, c[0x0][0x390] ;  /* 0x00007200ff3277ac */ /* 0x000e620008000a00 */
[----:B------:R-:W1:Y:S05]  /*20c0*/  LDCU.64 UR32, c[0x0][0x4d0] ;  /* 0x00009a00ff2077ac */ /* 0x000e6a0008000a00 */
[----:B------:R-:W-:Y:S01]  /*20d0*/  UMOV UR6, UR7 ;  /* 0x0000000700067c82 */ /* 0x000fe20008000000 */
[----:B------:R-:W-:-:S02]  /*20e0*/  UIADD3 UR7, UPT, UPT, -UR5, URZ, URZ ;  /* 0x000000ff05077290 */ /* 0x000fc4000fffe1ff */
[----:B---3--:R-:W-:Y:S02]  /*20f0*/  USHF.R.U32.HI UR6, URZ, UR9, UR6 ;  /* 0x00000009ff067299 */ /* 0x008fe40008011606 */
[----:B------:R-:W-:Y:S02]  /*2100*/  UIMAD UR7, UR8, UR7, UR45 ;  /* 0x00000007080772a4 */ /* 0x000fe4000f8e022d */
[----:B------:R-:W-:Y:S02]  /*2110*/  USEL UR14, UR4, UR6, !UP0 ;  /* 0x00000006040e7287 */ /* 0x000fe4000c000000 */
[----:B------:R-:W-:Y:S02]  /*2120*/  UIADD3 UR6, UPT, UPT, -UR4, URZ, URZ ;  /* 0x000000ff04067290 */ /* 0x000fe4000fffe1ff */
[----:B------:R-:W-:Y:S02]  /*2130*/  UIADD3 UR9, UPT, UPT, -UR14, URZ, URZ ;  /* 0x000000ff0e097290 */ /* 0x000fe4000fffe1ff */
[----:B------:R-:W-:-:S02]  /*2140*/  UIMAD UR12, UR11, UR6, UR5 ;  /* 0x000000060b0c72a4 */ /* 0x000fc4000f8e0205 */
[----:B------:R-:W-:Y:S02]  /*2150*/  UIMAD UR9, UR18, UR9, UR4 ;  /* 0x00000009120972a4 */ /* 0x000fe4000f8e0204 */
[----:B-1----:R-:W-:Y:S01]  /*2160*/  UIMAD UR11, UR7, UR20, UR10 ;  /* 0x00000014070b72a4 */ /* 0x002fe2000f8e020a */
[----:B------:R-:W1:Y:S02]  /*2170*/  LDCU.64 UR4, c[0x0][0x4f8] ;  /* 0x00009f00ff0477ac */ /* 0x000e640008000a00 */
[----:B------:R-:W3:Y:S01]  /*2180*/  LDCU UR6, c[0x0][0x500] ;  /* 0x0000a000ff0677ac */ /* 0x000ee20008000800 */
[----:B------:R-:W-:Y:S02]  /*2190*/  UIADD3 UR18, UPT, UPT, UR34, 0x40, URZ ;  /* 0x0000004022127890 */ /* 0x000fe4000fffe0ff */
[----:B----4-:R-:W-:Y:S02]  /*21a0*/  UIMAD UR12, UR12, UR21, UR16 ;  /* 0x000000150c0c72a4 */ /* 0x010fe4000f8e0210 */
[----:B------:R-:W-:Y:S01]  /*21b0*/  UIMAD UR13, UR9, UR13, UR17 ;  /* 0x0000000d090d72a4 */ /* 0x000fe2000f8e0211 */
[----:B------:R-:W-:Y:S01]  /*21c0*/  UMOV UR48, UR63 ;  /* 0x0000003f00307c82 */ /* 0x000fe20008000000 */
[----:B------:R-:W-:-:S10]  /*21d0*/  UMOV UR7, UR44 ;  /* 0x0000002c00077c82 */ /* 0x000fd40008000000 */
.L_x_36:
[----:B----4-:R-:W-:Y:S01]  /*21e0*/  @!P3 MOV R4, 0x6000 ;  /* 0x000060000004b802 */ /* 0x010fe20000000f00 */
[----:B------:R-:W-:Y:S01]  /*21f0*/  ULEA UR9, UR7, UR41, 0x3 ;  /* 0x0000002907097291 */ /* 0x000fe2000f8e18ff */
[----:B--2---:R-:W-:Y:S11]  /*2200*/  @P0 BRA `(.L_x_31) ;  /* 0x00000000000c0947 */ /* 0x004ff60003800000 */
[----:B------:R-:W-:Y:S04]  /*2210*/  SHF.L.U32 R5, R3, 0x1f, RZ ;  /* 0x0000001f03057819 */ /* 0x000fe800000006ff */
[----:B------:R-:W2:Y:S02]  /*2220*/  SYNCS.PHASECHK.TRANS64.TRYWAIT P0, [UR9+0x40], R5 ;  /* 0x00004005ff0075a7 */ /* 0x000ea40008001109 */
[----:B--2---:R-:W-:Y:S05]  /*2230*/  @!P0 BRA `(.L_x_32) ;  /* 0x0000006c00588947 */ /* 0x004fea0003800000 */
.L_x_31:
[----:B------:R4:W-:Y:S01]  /*2240*/  @!P3 SYNCS.ARRIVE.TRANS64 RZ, [UR9], R4 ;  /* 0x00000004ffffb9a7 */ /* 0x0009e20008000009 */
[----:B------:R-:W-:Y:S04]  /*2250*/  ULOP3.LUT UR8, UR49, 0x2, URZ, 0xfc, !UPT ;  /* 0x0000000231087892 */ /* 0x000fe8000f8efcff */
[----:B------:R-:W-:Y:S09]  /*2260*/  UISETP.NE.AND UP0, UPT, UR8, 0x2, UPT ;  /* 0x000000020800788c */ /* 0x000ff2000bf05270 */
[----:B------:R-:W-:Y:S05]  /*2270*/  BRA.U UP0, `(.L_x_33) ;  /* 0x0000000100047547 */ /* 0x000fea000b800000 */
[----:B-1-3--:R-:W-:Y:S05]  /*2280*/  BPT.TRAP 0x1 ;  /* 0x000000040000795c */ /* 0x00afea0000300000 */
.L_x_33:
[----:B------:R-:W-:Y:S04]  /*2290*/  BSSY.RECONVERGENT B0, `(.L_x_34) ;  /* 0x0000003000007945 */ /* 0x000fe80003800200 */
[----:B------:R-:W-:Y:S05]  /*22a0*/  @P2 BRA `(.L_x_35) ;  /* 0x0000000000042947 */ /* 0x000fea0003800000 */
[----:B-1-3--:R-:W-:Y:S05]  /*22b0*/  BPT.TRAP 0x1 ;  /* 0x000000040000795c */ /* 0x00afea0000300000 */
.L_x_35:
[----:B-1-3--:R-:W-:Y:S05]  /*22c0*/  BSYNC.RECONVERGENT B0 ;  /* 0x0000000000007941 */ /* 0x00afea0003800200 */
.L_x_34:
[----:B------:R-:W-:Y:S02]  /*22d0*/  UIADD3 UR8, UPT, UPT, UR7, 0x1, URZ ;  /* 0x0000000107087890 */ /* 0x000fe4000fffe0ff */
[----:B------:R-:W-:Y:S02]  /*22e0*/  UIMAD UR16, UR36, UR23, UR4 ;  /* 0x00000017241072a4 */ /* 0x000fe4000f8e0204 */
[----:B------:R-:W-:Y:S02]  /*22f0*/  UISETP.NE.AND UP0, UPT, UR8, 0x8, UPT ;  /* 0x000000080800788c */ /* 0x000fe4000bf05270 */
[----:B------:R-:W-:Y:S02]  /*2300*/  UIMAD UR15, UR37, UR32, UR5 ;  /* 0x00000020250f72a4 */ /* 0x000fe4000f8e0205 */
[----:B------:R-:W-:Y:S02]  /*2310*/  USEL UR10, URZ, 0x1, UP0 ;  /* 0x00000001ff0a7887 */ /* 0x000fe40008000000 */
[----:B------:R-:W-:Y:S02]  /*2320*/  USEL UR44, UR8, URZ, UP0 ;  /* 0x000000ff082c7287 */ /* 0x000fe40008000000 */
[----:B------:R-:W-:Y:S02]  /*2330*/  ULEA UR15, UR15, UR16, 0x5 ;  /* 0x000000100f0f7291 */ /* 0x000fe4000f8e28ff */
[----:B------:R-:W-:Y:S01]  /*2340*/  ULEA UR8, UR44, UR41, 0x3 ;  /* 0x000000292c087291 */ /* 0x000fe2000f8e18ff */
[----:B------:R-:W-:Y:S01]  /*2350*/  LOP3.LUT R3, R3, UR10, RZ, 0x3c, !PT ;  /* 0x0000000a03037c12 */ /* 0x000fe2000f8e3cff */
[----:B------:R-:W-:Y:S02]  /*2360*/  UIADD3 UR46, UP0, UPT, UR56, 0x80, URZ ;  /* 0x00000080382e7890 */ /* 0x000fe4000ff1e0ff */
[----:B------:R-:W-:Y:S01]  /*2370*/  USHF.L.U32 UR10, UR31, 0x6, URZ ;  /* 0x000000061f0a7899 */ /* 0x000fe200080006ff */
[----:B--2---:R-:W-:Y:S01]  /*2380*/  SHF.L.U32 R0, R3, 0x1f, RZ ;  /* 0x0000001f03007819 */ /* 0x004fe200000006ff */
[----:B------:R-:W-:Y:S02]  /*2390*/  UIADD3.X UR47, UPT, UPT, URZ, UR57, URZ, UP0, !UPT ;  /* 0x00000039ff2f7290 */ /* 0x000fe400087fe4ff */
[----:B------:R-:W-:Y:S01]  /*23a0*/  UIADD3 UR45, UPT, UPT, UR36, 0x1, URZ ;  /* 0x00000001242d7890 */ /* 0x000fe2000fffe0ff */
[----:B------:R1:W2:Y:S01]  /*23b0*/  SYNCS.PHASECHK.TRANS64.TRYWAIT P0, [UR8+0x40], R0 ;  /* 0x00004000ff0075a7 */ /* 0x0002a20008001108 */
[----:B------:R-:W-:Y:S02]  /*23c0*/  USHF.L.U32 UR8, UR7, 0xd, URZ ;  /* 0x0000000d07087899 */ /* 0x000fe400080006ff */
[----:B------:R-:W-:Y:S02]  /*23d0*/  UIMAD UR7, UR38, UR33, UR6 ;  /* 0x00000021260772a4 */ /* 0x000fe4000f8e0206 */
[----:B------:R-:W-:Y:S02]  /*23e0*/  ULOP3.LUT UR19, UR8, UR53, URZ, 0xfc, !UPT ;  /* 0x0000003508137292 */ /* 0x000fe4000f8efcff */
[----:B------:R-:W-:Y:S02]  /*23f0*/  ULEA UR7, UR7, UR15, 0xa ;  /* 0x0000000f07077291 */ /* 0x000fe4000f8e50ff */
[----:B------:R-:W-:Y:S02]  /*2400*/  UIADD3 UR8, UPT, UPT, UR41, 0x4400, UR8 ;  /* 0x0000440029087890 */ /* 0x000fe4000fffe008 */
[----:B------:R-:W-:Y:S02]  /*2410*/  UPRMT UR7, UR7, 0x5410, URZ ;  /* 0x0000541007077896 */ /* 0x000fe400080000ff */
[----:B------:R-:W-:Y:S02]  /*2420*/  UISETP.NE.AND UP2, UPT, UR45, UR62, UPT ;  /* 0x0000003e2d00728c */ /* 0x000fe4000bf45270 */
[----:B------:R-:W-:Y:S02]  /*2430*/  UIADD3 UR40, UPT, UPT, UR37, 0x1, URZ ;  /* 0x0000000125287890 */ /* 0x000fe4000fffe0ff */
[----:B------:R-:W-:Y:S02]  /*2440*/  UIADD3 UR42, UP3, UPT, UR56, 0x200, URZ ;  /* 0x00000200382a7890 */ /* 0x000fe4000ff7e0ff */
[----:B------:R-:W-:Y:S01]  /*2450*/  ULEA UR16, UR19, UR41, 0x1 ;  /* 0x0000002913107291 */ /* 0x000fe2000f8e08ff */
[----:B------:R3:W-:Y:S01]  /*2460*/  UTMALDG.5D.IM2COL [UR8], [UR46], UR7 ;  /* 0x000000082e0073b4 */ /* 0x0007e20008060007 */
[----:B------:R-:W-:Y:S02]  /*2470*/  ULOP3.LUT UR27, UR52, UR10, URZ, 0xfc, !UPT ;  /* 0x0000000a341b7292 */ /* 0x000fe4000f8efcff */
[----:B------:R-:W-:Y:S02]  /*2480*/  UIADD3.X UR43, UPT, UPT, URZ, UR57, URZ, UP3, !UPT ;  /* 0x00000039ff2b7290 */ /* 0x000fe40009ffe4ff */
[----:B------:R-:W-:Y:S02]  /*2490*/  @UP2 UIADD3 UR40, UPT, UPT, UR37, URZ, URZ ;  /* 0x000000ff25282290 */ /* 0x000fe4000fffe0ff */
        /* <DEDUP_REMOVED lines=10> */
[----:B------:R-:W-:Y:S01]  /*2540*/  UMOV UR28, UR36 ;  /* 0x00000024001c7c82 */ /* 0x000fe20008000000 */
[----:B------:R-:W-:Y:S02]  /*2550*/  UMOV UR29, UR37 ;  /* 0x00000025001d7c82 */ /* 0x000fe40008000000 */
[----:B------:R-:W-:Y:S01]  /*2560*/  UISETP.NE.AND UP0, UPT, UR35, UR51, UPT ;  /* 0x000000332300728c */ /* 0x000fe2000bf05270 */
[----:B------:R-:W-:Y:S01]  /*2570*/  UMOV UR30, UR38 ;  /* 0x00000026001e7c82 */ /* 0x000fe20008000000 */
[----:B------:R-:W-:Y:S01]  /*2580*/  UMOV UR20, UR36 ;  /* 0x0000002400147c82 */ /* 0x000fe20008000000 */
[----:B------:R-:W-:Y:S01]  /*2590*/  USEL UR36, UR45, URZ, UP2 ;  /* 0x000000ff2d247287 */ /* 0x000fe20009000000 */
[----:B------:R1:W-:Y:S01]  /*25a0*/  UTMALDG.5D.MULTICAST [UR24], [UR42], UR55, desc[UR58] ;  /* 0x00003a182a0073b4 */ /* 0x0003e20008021837 */
[----:B------:R-:W-:Y:S01]  /*25b0*/  UMOV UR21, UR37 ;  /* 0x0000002500157c82 */ /* 0x000fe20008000000 */
[----:B------:R-:W-:Y:S01]  /*25c0*/  USEL UR37, UR40, URZ, UP1 ;  /* 0x000000ff28257287 */ /* 0x000fe20008800000 */
[----:B------:R-:W-:Y:S01]  /*25d0*/  UMOV UR22, UR38 ;  /* 0x0000002600167c82 */ /* 0x000fe20008000000 */
[----:B------:R-:W-:Y:S01]  /*25e0*/  USEL UR38, UR35, URZ, UP0 ;  /* 0x000000ff23267287 */ /* 0x000fe20008000000 */
[----:B------:R-:W-:Y:S01]  /*25f0*/  UMOV UR17, UR9 ;  /* 0x0000000900117c82 */ /* 0x000fe20008000000 */
[----:B------:R-:W-:Y:S02]  /*2600*/  UMOV UR19, UR27 ;  /* 0x0000001b00137c82 */ /* 0x000fe40008000000 */
[----:B------:R1:W-:Y:S01]  /*2610*/  UTMALDG.5D.MULTICAST [UR16], [UR42], UR55, desc[UR58] ;  /* 0x00003a102a0073b4 */ /* 0x0003e20008021837 */
[----:B---3--:R-:W-:Y:S02]  /*2620*/  UIADD3 UR8, UPT, UPT, UR31, 0x1, URZ ;  /* 0x000000011f087890 */ /* 0x008fe4000fffe0ff */
[----:B------:R-:W-:Y:S02]  /*2630*/  @UP0 UIADD3 UR8, UPT, UPT, UR31, URZ, URZ ;  /* 0x000000ff1f080290 */ /* 0x000fe4000fffe0ff */
[----:B------:R-:W-:Y:S02]  /*2640*/  UISETP.GT.U32.AND UP0, UPT, UR48, 0x1, UPT ;  /* 0x000000013000788c */ /* 0x000fe4000bf04070 */
[----:B------:R-:W-:Y:S03]  /*2650*/  UIADD3 UR7, UPT, UPT, UR48, -0x1, URZ ;  /* 0xffffffff30077890 */ /* 0x000fe6000fffe0ff */
[----:B------:R-:W-:Y:S04]  /*2660*/  UMOV UR31, UR8 ;  /* 0x00000008001f7c82 */ /* 0x000fe80008000000 */
[----:B------:R-:W-:Y:S01]  /*2670*/  UMOV UR48, UR7 ;  /* 0x0000000700307c82 */ /* 0x000fe20008000000 */
[----:B------:R-:W-:Y:S01]  /*2680*/  UMOV UR7, UR44 ;  /* 0x0000002c00077c82 */ /* 0x000fe20008000000 */
[----:B-1----:R-:W-:Y:S05]  /*2690*/  BRA.U UP0, `(.L_x_36) ;  /* 0xfffffff900d07547 */ /* 0x002fea000b83ffff */
.L_x_30:
[----:B----4-:R-:W-:Y:S01]  /*26a0*/  SHF.L.U32 R4, R2, 0x1f, RZ ;  /* 0x0000001f02047819 */ /* 0x010fe200000006ff */
[----:B------:R-:W-:-:S03]  /*26b0*/  NOP ;  /* 0x0000000000007918 */ /* 0x000fc60000000000 */
[----:B--2---:R-:W2:Y:S02]  /*26c0*/  SYNCS.PHASECHK.TRANS64.TRYWAIT P0, [UR41+0xd0], R4 ;  /* 0x0000d004ff0075a7 */ /* 0x004ea40008001129 */
[----:B--2---:R-:W-:Y:S05]  /*26d0*/  @!P0 BRA `(.L_x_37) ;  /* 0x0000006800488947 */ /* 0x004fea0003800000 */
.L_x_138:
[----:B-1----:R-:W1:Y:S01]  /*26e0*/  LDS.128 R4, [UR41+0x110] ;  /* 0x00011029ff047984 */ /* 0x002e620008000c00 */
[----:B------:R-:W-:Y:S02]  /*26f0*/  UIADD3 UR4, UPT, UPT, UR41, 0xd8, URZ ;  /* 0x000000d829047890 */ /* 0x000fe4000fffe0ff */
[----:B------:R-:W-:Y:S01]  /*2700*/  UISETP.GE.AND UP0, UPT, UR39, 0x1, UPT ;  /* 0x000000012700788c */ /* 0x000fe2000bf06270 */
[----:B------:R-:W-:Y:S01]  /*2710*/  @!PT LDS RZ, [RZ] ;  /* 0x00000000fffff984 */ /* 0x000fe20000000800 */
[----:B------:R-:W-:Y:S01]  /*2720*/  @!PT LDS RZ, [RZ] ;  /* 0x00000000fffff984 */ /* 0x000fe20000000800 */
[----:B------:R-:W-:Y:S01]  /*2730*/  @!PT LDS RZ, [RZ] ;  /* 0x00000000fffff984 */ /* 0x000fe20000000800 */
[----:B------:R-:W-:Y:S01]  /*2740*/  @!PT LDS RZ, [RZ] ;  /* 0x00000000fffff984 */ /* 0x000fe20000000800 */
[----:B------:R2:W-:Y:S06]  /*2750*/  MEMBAR.ALL.CTA ;  /* 0x0000000000007992 */ /* 0x0005ec0000008000 */
[----:B--2---:R-:W2:Y:S01]  /*2760*/  FENCE.VIEW.ASYNC.S ;  /* 0x00000000000073c6 */ /* 0x004ea20000000000 */
[----:B------:R-:W-:-:S09]  /*2770*/  UPRMT UR4, URZ, 0x654, UR4 ;  /* 0x00000654ff047896 */ /* 0x000fd20008000004 */
[----:B--2---:R-:W-:Y:S01]  /*2780*/  SYNCS.ARRIVE.TRANS64.RED.A1T0 RZ, [UR4], RZ ;  /* 0x000000ffffff79a7 */ /* 0x004fe20008100404 */
[----:B-1----:R-:W-:-:S13]  /*2790*/  LOP3.LUT P0, RZ, R6, 0x1, RZ, 0xc0, !PT ;  /* 0x0000000106ff7812 */ /* 0x002fda000780c0ff */
[----:B------:R-:W-:Y:S01]  /*27a0*/  VOTEU.ANY UP1, P0 ;  /* 0x0000000000ff7886 */ /* 0x000fe20000020100 */
[----:B------:R-:W-:-:S13]  /*27b0*/  PLOP3.LUT P0, PT, PT, PT, UP1, 0x80, 0x8 ;  /* 0x000000000008781c */ /* 0x000fda0003f0f018 */
[----:B------:R-:W-:Y:S02]  /*27c0*/  @P0 MOV R0, R4 ;  /* 0x0000000400000202 */ /* 0x000fe40000000f00 */
[----:B------:R-:W-:Y:S02]  /*27d0*/  @P0 LOP3.LUT R4, R5, 0xffff, RZ, 0xc0, !PT ;  /* 0x0000ffff05040812 */ /* 0x000fe400078ec0ff */
[----:B------:R-:W-:Y:S02]  /*27e0*/  @P0 R2UR UR6, R0 ;  /* 0x00000000000602ca */ /* 0x000fe400000e0000 */
[----:B------:R-:W-:-:S11]  /*27f0*/  @P0 R2UR UR5, R4 ;  /* 0x00000000040502ca */ /* 0x000fd600000e0000 */
[----:B------:R-:W-:Y:S02]  /*2800*/  @UP1 UMOV UR61, UR6 ;  /* 0x00000006003d1c82 */ /* 0x000fe40008000000 */
[----:B------:R-:W-:Y:S01]  /*2810*/  @UP1 UMOV UR60, UR5 ;  /* 0x00000005003c1c82 */ /* 0x000fe20008000000 */
[----:B------:R-:W-:Y:S05]  /*2820*/  BRA.U !UP0, `(.L_x_38) ;  /* 0x0000000108d47547 */ /* 0x000fea000b800000 */
[----:B------:R-:W1:Y:S01]  /*2830*/  LDCU.128 UR16, c[0x0][0xc10] ;  /* 0x00018200ff1077ac */ /* 0x000e620008000c00 */
[----:B------:R-:W2:Y:S01]  /*2840*/  LDCU UR21, c[0x0][0xc20] ;  /* 0x00018400ff1577ac */ /* 0x000ea20008000800 */
[----:B------:R-:W3:Y:S01]  /*2850*/  LDCU UR20, c[0x0][0xc0c] ;  /* 0x00018180ff1477ac */ /* 0x000ee20008000800 */
[----:B------:R-:W4:Y:S01]  /*2860*/  LDCU.64 UR12, c[0x0][0xc28] ;  /* 0x00018500ff0c77ac */ /* 0x000f220008000a00 */
[----:B------:R-:W-:Y:S02]  /*2870*/  UISETP.NE.AND UP3, UPT, UR39, 0x1, UPT ;  /* 0x000000012700788c */ /* 0x000fe4000bf65270 */
[----:B-1----:R-:W-:Y:S02]  /*2880*/  UIMAD.WIDE.U32 UR4, UR64, UR19, URZ ;  /* 0x00000013400472a5 */ /* 0x002fe4000f8e00ff */
[----:B------:R-:W-:Y:S02]  /*2890*/  UIMAD.WIDE.U32 UR6, UR65, UR16, URZ ;  /* 0x00000010410672a5 */ /* 0x000fe4000f8e00ff */
[----:B------:R-:W-:-:S02]  /*28a0*/  UISETP.NE.AND UP0, UPT, UR18, 0x1, UPT ;  /* 0x000000011200788c */ /* 0x000fc4000bf05270 */
[----:B------:R-:W-:Y:S01]  /*28b0*/  UIMAD.WIDE.U32 UR10, UR60, UR19, URZ ;  /* 0x000000133c0a72a5 */ /* 0x000fe2000f8e00ff */
[----:B------:R-:W-:Y:S01]  /*28c0*/  UMOV UR4, UR5 ;  /* 0x0000000500047c82 */ /* 0x000fe20008000000 */
[----:B---3--:R-:W-:Y:S02]  /*28d0*/  UISETP.NE.AND UP2, UPT, UR20, 0x1, UPT ;  /* 0x000000011400788c */ /* 0x008fe4000bf45270 */
[----:B--2---:R-:W-:Y:S02]  /*28e0*/  USHF.R.U32.HI UR5, URZ, UR21, UR4 ;  /* 0x00000015ff057299 */ /* 0x004fe40008011604 */
[----:B------:R-:W-:Y:S01]  /*28f0*/  UIMAD.WIDE.U32 UR14, UR61, UR16, URZ ;  /* 0x000000103d0e72a5 */ /* 0x000fe2000f8e00ff */
[----:B------:R-:W-:Y:S01]  /*2900*/  UMOV UR4, UR7 ;  /* 0x0000000700047c82 */ /* 0x000fe20008000000 */
[----:B------:R-:W-:Y:S02]  /*2910*/  USEL UR5, UR64, UR5, !UP0 ;  /* 0x0000000540057287 */ /* 0x000fe4000c000000 */
[----:B------:R-:W-:-:S02]  /*2920*/  USHF.R.U32.HI UR4, URZ, UR17, UR4 ;  /* 0x00000011ff047299 */ /* 0x000fc40008011604 */
[----:B----4-:R-:W-:Y:S02]  /*2930*/  UIMAD.WIDE.U32 UR8, UR5, UR12, URZ ;  /* 0x0000000c050872a5 */ /* 0x010fe4000f8e00ff */
[----:B------:R-:W-:Y:S01]  /*2940*/  USEL UR6, UR65, UR4, !UP2 ;  /* 0x0000000441067287 */ /* 0x000fe2000d000000 */
[----:B------:R-:W-:Y:S02]  /*2950*/  UMOV UR14, UR15 ;  /* 0x0000000f000e7c82 */ /* 0x000fe40008000000 */
[----:B------:R-:W-:Y:S01]  /*2960*/  UMOV UR4, UR11 ;  /* 0x0000000b00047c82 */ /* 0x000fe20008000000 */
[----:B------:R-:W-:Y:S01]  /*2970*/  UIMAD.WIDE.U32 UR10, UR6, UR12, URZ ;  /* 0x0000000c060a72a5 */ /* 0x000fe2000f8e00ff */
[----:B------:R-:W-:Y:S01]  /*2980*/  UMOV UR8, UR9 ;  /* 0x0000000900087c82 */ /* 0x000fe20008000000 */
[----:B------:R-:W-:Y:S02]  /*2990*/  USHF.R.U32.HI UR4, URZ, UR21, UR4 ;  /* 0x00000015ff047299 */ /* 0x000fe40008011604 */
[----:B------:R-:W-:-:S03]  /*29a0*/  @UP3 USHF.R.U32.HI UR5, URZ, UR13, UR8 ;  /* 0x0000000dff053299 */ /* 0x000fc60008011608 */
[----:B------:R-:W-:Y:S01]  /*29b0*/  UMOV UR10, UR11 ;  /* 0x0000000b000a7c82 */ /* 0x000fe20008000000 */
[----:B------:R-:W-:Y:S02]  /*29c0*/  USHF.R.U32.HI UR17, URZ, UR17, UR14 ;  /* 0x00000011ff117299 */ /* 0x000fe4000801160e */
[----:B------:R-:W-:Y:S02]  /*29d0*/  USEL UR4, UR60, UR4, !UP0 ;  /* 0x000000043c047287 */ /* 0x000fe4000c000000 */
[----:B------:R-:W-:Y:S02]  /*29e0*/  @UP3 USHF.R.U32.HI UR6, URZ, UR13, UR10 ;  /* 0x0000000dff063299 */ /* 0x000fe4000801160a */
[----:B------:R-:W-:Y:S02]  /*29f0*/  UIMAD UR7, UR39, UR5, URZ ;  /* 0x00000005270772a4 */ /* 0x000fe4000f8e02ff */
[----:B------:R-:W-:Y:S02]  /*2a00*/  USEL UR5, UR61, UR17, !UP2 ;  /* 0x000000113d057287 */ /* 0x000fe4000d000000 */
[----:B------:R-:W-:-:S02]  /*2a10*/  UIMAD UR10, UR39, UR6, URZ ;  /* 0x00000006270a72a4 */ /* 0x000fc4000f8e02ff */
[----:B------:R-:W-:Y:S02]  /*2a20*/  UISETP.GE.AND UP0, UPT, UR4, UR7, UPT ;  /* 0x000000070400728c */ /* 0x000fe4000bf06270 */
[----:B------:R-:W-:Y:S02]  /*2a30*/  UIMAD.WIDE.U32 UR8, UR4, UR12, URZ ;  /* 0x0000000c040872a5 */ /* 0x000fe4000f8e00ff */
[----:B------:R-:W-:Y:S02]  /*2a40*/  UISETP.GE.OR UP0, UPT, UR5, UR10, UP0 ;  /* 0x0000000a0500728c */ /* 0x000fe40008706670 */
[----:B------:R-:W-:-:S03]  /*2a50*/  UIMAD.WIDE.U32 UR10, UR5, UR12, URZ ;  /* 0x0000000c050a72a5 */ /* 0x000fc6000f8e00ff */
[----:B------:R-:W-:Y:S01]  /*2a60*/  UMOV UR7, UR9 ;  /* 0x0000000900077c82 */ /* 0x000fe20008000000 */
[----:B------:R-:W-:Y:S02]  /*2a70*/  UIADD3 UR9, UPT, UPT, -UR4, URZ, URZ ;  /* 0x000000ff04097290 */ /* 0x000fe4000fffe1ff */
[----:B------:R-:W-:Y:S02]  /*2a80*/  USHF.R.U32.HI UR7, URZ, UR13, UR7 ;  /* 0x0000000dff077299 */ /* 0x000fe40008011607 */
[----:B------:R-:W-:Y:S02]  /*2a90*/  UIMAD UR10, UR18, UR9, UR60 ;  /* 0x00000009120a72a4 */ /* 0x000fe4000f8e023c */
[----:B------:R-:W-:Y:S01]  /*2aa0*/  USEL UR7, UR4, UR7, !UP3 ;  /* 0x0000000704077287 */ /* 0x000fe2000d800000 */
[----:B------:R-:W-:Y:S01]  /*2ab0*/  @!UP0 UMOV UR8, UR11 ;  /* 0x0000000b00088c82 */ /* 0x000fe20008000000 */
[----:B------:R-:W-:Y:S02]  /*2ac0*/  UIADD3 UR11, UPT, UPT, -UR5, URZ, URZ ;  /* 0x000000ff050b7290 */ /* 0x000fe4000fffe1ff */
[----:B------:R-:W-:-:S02]  /*2ad0*/  @!UP0 USHF.R.U32.HI UR8, URZ, UR13, UR8 ;  /* 0x0000000dff088299 */ /* 0x000fc40008011608 */
[----:B------:R-:W-:Y:S02]  /*2ae0*/  UIADD3 UR9, UPT, UPT, -UR7, URZ, URZ ;  /* 0x000000ff07097290 */ /* 0x000fe4000fffe1ff */
[----:B------:R-:W-:Y:S02]  /*2af0*/  @!UP0 USEL UR8, UR5, UR8, !UP3 ;  /* 0x0000000805088287 */ /* 0x000fe4000d800000 */
[----:B------:R-:W-:Y:S02]  /*2b00*/  UIMAD UR9, UR39, UR9, UR4 ;  /* 0x00000009270972a4 */ /* 0x000fe4000f8e0204 */
[----:B------:R-:W-:Y:S02]  /*2b10*/  @!UP0 UIADD3 UR7, UPT, UPT, UR7, -UR8, URZ ;  /* 0x8000000807078290 */ /* 0x000fe4000fffe0ff */
[----:B------:R-:W-:Y:S02]  /*2b20*/  @!UP0 UIMAD UR8, UR9, UR6, UR8 ;  /* 0x00000006090882a4 */ /* 0x000fe4000f8e0208 */
[----:B------:R-:W-:-:S02]  /*2b30*/  @!UP0 UIMAD UR4, UR39, UR7, UR5 ;  /* 0x00000007270482a4 */ /* 0x000fc4000f8e0205 */
[----:B------:R-:W-:Y:S02]  /*2b40*/  UIMAD UR6, UR20, UR11, UR61 ;  /* 0x0000000b140672a4 */ /* 0x000fe4000f8e023d */
[----:B------:R-:W-:Y:S01]  /*2b50*/  UIMAD UR60, UR4, UR18, UR10 ;  /* 0x00000012043c72a4 */ /* 0x000fe2000f8e020a */
[----:B------:R-:W-:Y:S02]  /*2b60*/  @!UP0 UMOV UR5, UR8 ;  /* 0x0000000800058c82 */ /* 0x000fe40008000000 */
[----:B------:R-:W-:-:S12]  /*2b70*/  UIMAD UR61, UR5, UR20, UR6 ;  /* 0x00000014053d72a4 */ /* 0x000fd8000f8e0206 */
.L_x_38:
[----:B------:R-:W1:Y:S02]  /*2b80*/  LDCU UR4, c[0x0][0xc30] ;  /* 0x00018600ff0477ac */ /* 0x000e640008000800 */
[----:B-1----:R-:W-:-:S09]  /*2b90*/  UISETP.NE.AND UP0, UPT, UR4, 0x1, UPT ;  /* 0x000000010400788c */ /* 0x002fd2000bf05270 */
[----:B------:R-:W-:Y:S05]  /*2ba0*/  BRA.U UP0, `(.L_x_39) ;  /* 0x0000000100447547 */ /* 0x000fea000b800000 */
[----:B------:R-:W1:Y:S01]  /*2bb0*/  LDCU.128 UR8, c[0x0][0xc10] ;  /* 0x00018200ff0877ac */ /* 0x000e620008000c00 */
[----:B------:R-:W2:Y:S01]  /*2bc0*/  LDCU UR12, c[0x0][0xc0c] ;  /* 0x00018180ff0c77ac */ /* 0x000ea20008000800 */
[----:B------:R-:W3:Y:S01]  /*2bd0*/  LDCU UR13, c[0x0][0xc20] ;  /* 0x00018400ff0d77ac */ /* 0x000ee20008000800 */
[----:B-1----:R-:W-:Y:S02]  /*2be0*/  UIMAD.WIDE.U32 UR6, UR61, UR8, URZ ;  /* 0x000000083d0672a5 */ /* 0x002fe4000f8e00ff */
[----:B------:R-:W-:Y:S02]  /*2bf0*/  UIMAD.WIDE.U32 UR4, UR60, UR11, URZ ;  /* 0x0000000b3c0472a5 */ /* 0x000fe4000f8e00ff */
[----:B--2---:R-:W-:Y:S02]  /*2c00*/  UISETP.NE.AND UP2, UPT, UR12, 0x1, UPT ;  /* 0x000000010c00788c */ /* 0x004fe4000bf45270 */
[----:B------:R-:W-:Y:S01]  /*2c10*/  UISETP.NE.AND UP0, UPT, UR10, 0x1, UPT ;  /* 0x000000010a00788c */ /* 0x000fe2000bf05270 */
[----:B------:R-:W-:-:S02]  /*2c20*/  UMOV UR6, UR7 ;  /* 0x0000000700067c82 */ /* 0x000fc40008000000 */
[----:B------:R-:W-:Y:S01]  /*2c30*/  UMOV UR4, UR5 ;  /* 0x0000000500047c82 */ /* 0x000fe20008000000 */
[----:B------:R-:W-:Y:S02]  /*2c40*/  USHF.R.U32.HI UR6, URZ, UR9, UR6 ;  /* 0x00000009ff067299 */ /* 0x000fe40008011606 */
[----:B---3--:R-:W-:Y:S02]  /*2c50*/  USHF.R.U32.HI UR4, URZ, UR13, UR4 ;  /* 0x0000000dff047299 */ /* 0x008fe40008011604 */
[----:B------:R-:W-:Y:S02]  /*2c60*/  USEL UR5, UR61, UR6, !UP2 ;  /* 0x000000063d057287 */ /* 0x000fe4000d000000 */
[----:B------:R-:W-:-:S04]  /*2c70*/  USEL UR4, UR60, UR4, !UP0 ;  /* 0x000000043c047287 */ /* 0x000fc8000c000000 */
[----:B------:R-:W-:Y:S02]  /*2c80*/  UIADD3 UR6, UPT, UPT, UR5, -UR4, URZ ;  /* 0x8000000405067290 */ /* 0x000fe4000fffe0ff */
[----:B------:R-:W-:Y:S02]  /*2c90*/  UIADD3 UR4, UPT, UPT, -UR5, UR4, URZ ;  /* 0x0000000405047290 */ /* 0x000fe4000fffe1ff */
[----:B------:R-:W-:Y:S02]  /*2ca0*/  UIMAD UR60, UR6, UR10, UR60 ;  /* 0x0000000a063c72a4 */ /* 0x000fe4000f8e023c */
[----:B------:R-:W-:-:S12]  /*2cb0*/  UIMAD UR61, UR4, UR12, UR61 ;  /* 0x0000000c043d72a4 */ /* 0x000fd8000f8e023d */
.L_x_39:
[----:B------:R-:W-:Y:S01]  /*2cc0*/  R2UR UR5, R45 ;  /* 0x000000002d0572ca */ /* 0x000fe200000e0000 */
[----:B------:R-:W-:Y:S01]  /*2cd0*/  UMOV UR27, UR54 ;  /* 0x00000036001b7c82 */ /* 0x000fe20008000000 */
[----:B------:R-:W-:Y:S02]  /*2ce0*/  R2UR UR4, R44 ;  /* 0x000000002c0472ca */ /* 0x000fe400000e0000 */
[----:B------:R-:W-:Y:S02]  /*2cf0*/  PLOP3.LUT P1, PT, PT, PT, PT, 0x80, 0x8 ;  /* 0x000000000008781c */ /* 0x000fe40003f2f070 */
[----:B------:R-:W-:-:S07]  /*2d00*/  LOP3.LUT R2, R2, 0x1, RZ, 0x3c, !PT ;  /* 0x0000000102027812 */ /* 0x000fce00078e3cff */
[----:B------:R-:W-:Y:S02]  /*2d10*/  UIADD3 UR51, UPT, UPT, UR61, UR5, URZ ;  /* 0x000000053d337290 */ /* 0x000fe4000fffe0ff */
[----:B------:R-:W-:Y:S01]  /*2d20*/  UIADD3 UR24, UPT, UPT, UR60, UR4, URZ ;  /* 0x000000043c187290 */ /* 0x000fe2000fffe0ff */
[----:B------:R-:W-:Y:S11]  /*2d30*/  BRA.U UP1, `(.L_x_40) ;  /* 0xffffffe901707547 */ /* 0x000ff6000b83ffff */
[----:B------:R-:W-:Y:S01]  /*2d40*/  UIADD3 UR41, UPT, UPT, UR41, 0x40, URZ ;  /* 0x0000004029297890 */ /* 0x000fe2000fffe0ff */
[----:B------:R-:W-:-:S03]  /*2d50*/  SHF.L.U32 R2, R3, 0x1f, RZ ;  /* 0x0000001f03027819 */ /* 0x000fc600000006ff */
[----:B------:R-:W-:-:S09]  /*2d60*/  ULEA UR4, UR44, UR41, 0x3 ;  /* 0x000000292c047291 */ /* 0x000fd2000f8e18ff */
[----:B------:R-:W1:Y:S02]  /*2d70*/  SYNCS.PHASECHK.TRANS64.TRYWAIT P0, [UR4], R2 ;  /* 0x00000002ff0075a7 */ /* 0x000e640008001104 */
[----:B-1----:R-:W-:Y:S05]  /*2d80*/  @!P0 BRA `(.L_x_41) ;  /* 0x0000006000b48947 */ /* 0x002fea0003800000 */
.L_x_140:
[----:B------:R-:W-:-:S04]  /*2d90*/  UIADD3 UR4, UPT, UPT, UR44, 0x1, URZ ;  /* 0x000000012c047890 */ /* 0x000fc8000fffe0ff */
[----:B------:R-:W-:-:S04]  /*2da0*/  UISETP.NE.AND UP0, UPT, UR4, 0x8, UPT ;  /* 0x000000080400788c */ /* 0x000fc8000bf05270 */
[----:B------:R-:W-:Y:S02]  /*2db0*/  USEL UR6, URZ, 0x1, UP0 ;  /* 0x00000001ff067887 */ /* 0x000fe40008000000 */
[----:B------:R-:W-:-:S04]  /*2dc0*/  USEL UR4, UR4, URZ, UP0 ;  /* 0x000000ff04047287 */ /* 0x000fc80008000000 */
[----:B------:R-:W-:Y:S01]  /*2dd0*/  ULEA UR5, UR4, UR41, 0x3 ;  /* 0x0000002904057291 */ /* 0x000fe2000f8e18ff */
[----:B-1----:R-:W-:-:S04]  /*2de0*/  LOP3.LUT R2, R3, UR6, RZ, 0x3c, !PT ;  /* 0x0000000603027c12 */ /* 0x002fc8000f8e3cff */
[----:B------:R-:W-:-:S04]  /*2df0*/  SHF.L.U32 R3, R2, 0x1f, RZ ;  /* 0x0000001f02037819 */ /* 0x000fc800000006ff */
[----:B------:R-:W1:Y:S02]  /*2e00*/  SYNCS.PHASECHK.TRANS64.TRYWAIT P0, [UR5], R3 ;  /* 0x00000003ff0075a7 */ /* 0x000e640008001105 */
[----:B-1----:R-:W-:Y:S05]  /*2e10*/  @!P0 BRA `(.L_x_42) ;  /* 0x0000006000a88947 */ /* 0x002fea0003800000 */
.L_x_142:
[----:B------:R-:W-:-:S04]  /*2e20*/  UIADD3 UR4, UPT, UPT, UR4, 0x1, URZ ;  /* 0x0000000104047890 */ /* 0x000fc8000fffe0ff */
[----:B------:R-:W-:-:S04]  /*2e30*/  UISETP.NE.AND UP0, UPT, UR4, 0x8, UPT ;  /* 0x000000080400788c */ /* 0x000fc8000bf05270 */
[----:B------:R-:W-:Y:S02]  /*2e40*/  USEL UR6, URZ, 0x1, UP0 ;  /* 0x00000001ff067887 */ /* 0x000fe40008000000 */
[----:B------:R-:W-:-:S04]  /*2e50*/  USEL UR4, UR4, URZ, UP0 ;  /* 0x000000ff04047287 */ /* 0x000fc80008000000 */
[----:B------:R-:W-:Y:S01]  /*2e60*/  ULEA UR5, UR4, UR41, 0x3 ;  /* 0x0000002904057291 */ /* 0x000fe2000f8e18ff */
[----:B------:R-:W-:-:S04]  /*2e70*/  LOP3.LUT R2, R2, UR6, RZ, 0x3c, !PT ;  /* 0x0000000602027c12 */ /* 0x000fc8000f8e3cff */
[----:B-1----:R-:W-:-:S04]  /*2e80*/  SHF.L.U32 R3, R2, 0x1f, RZ ;  /* 0x0000001f02037819 */ /* 0x002fc800000006ff */
[----:B------:R-:W1:Y:S02]  /*2e90*/  SYNCS.PHASECHK.TRANS64.TRYWAIT P0, [UR5], R3 ;  /* 0x00000003ff0075a7 */ /* 0x000e640008001105 */
[----:B-1----:R-:W-:Y:S05]  /*2ea0*/  @!P0 BRA `(.L_x_43) ;  /* 0x00000060009c8947 */ /* 0x002fea0003800000 */
.L_x_144:
        /* <DEDUP_REMOVED lines=9> */
.L_x_146:
        /* <DEDUP_REMOVED lines=9> */
.L_x_148:
        /* <DEDUP_REMOVED lines=9> */
.L_x_150:
        /* <DEDUP_REMOVED lines=9> */
.L_x_152:
[----:B------:R-:W-:-:S04]  /*30f0*/  UIADD3 UR4, UPT, UPT, UR4, 0x1, URZ ;  /* 0x0000000104047890 */ /* 0x000fc8000fffe0ff */
[----:B------:R-:W-:-:S04]  /*3100*/  UISETP.NE.AND UP0, UPT, UR4, 0x8, UPT ;  /* 0x000000080400788c */ /* 0x000fc8000bf05270 */
[----:B------:R-:W-:Y:S02]  /*3110*/  USEL UR5, URZ, 0x1, UP0 ;  /* 0x00000001ff057887 */ /* 0x000fe40008000000 */
[----:B------:R-:W-:-:S04]  /*3120*/  USEL UR4, UR4, URZ, UP0 ;  /* 0x000000ff04047287 */ /* 0x000fc80008000000 */
[----:B------:R-:W-:Y:S01]  /*3130*/  ULEA UR4, UR4, UR41, 0x3 ;  /* 0x0000002904047291 */ /* 0x000fe2000f8e18ff */
[----:B------:R-:W-:-:S04]  /*3140*/  LOP3.LUT R2, R2, UR5, RZ, 0x3c, !PT ;  /* 0x0000000502027c12 */ /* 0x000fc8000f8e3cff */
[----:B------:R-:W-:Y:S01]  /*3150*/  SHF.L.U32 R2, R2, 0x1f, RZ ;  /* 0x0000001f02027819 */ /* 0x000fe200000006ff */
[----:B-1----:R-:W-:-:S07]  /*3160*/  IMAD.U32 R0, RZ, RZ, UR4 ;  /* 0x00000004ff007e24 */ /* 0x002fce000f8e00ff */
.L_x_48:
[----:B-1----:R1:W2:Y:S02]  /*3170*/  SYNCS.PHASECHK.TRANS64.TRYWAIT P0, [R0+URZ], R2 ;  /* 0x00000002000075a7 */ /* 0x0022a400080011ff */
[----:B--2---:R-:W-:Y:S05]  /*3180*/  @!P0 NANOSLEEP.SYNCS 0x989680 ;  /* 0x009896800000895d */ /* 0x004fea0003900000 */
[----:B------:R-:W2:Y:S02]  /*3190*/  @!P0 SYNCS.PHASECHK.TRANS64 P0, [R0+URZ], R2 ;  /* 0x00000002000085a7 */ /* 0x000ea400080010ff */
[----:B--2---:R-:W-:Y:S05]  /*31a0*/  @P0 EXIT ;  /* 0x000000000000094d */ /* 0x004fea0003800000 */
[----:B------:R-:W-:Y:S05]  /*31b0*/  BRA `(.L_x_48) ;  /* 0xfffffffc00ec7947 */ /* 0x000fea000383ffff */
.L_x_22:
[----:B------:R-:W1:Y:S02]  /*31c0*/  S2UR UR4, SR_CgaCtaId ;  /* 0x00000000000479c3 */ /* 0x000e640000008800 */
[----:B-1----:R-:W-:-:S04]  /*31d0*/  UISETP.NE.AND UP0, UPT, UR4, URZ, UPT ;  /* 0x000000ff0400728c */ /* 0x002fc8000bf05270 */
[----:B------:R-:W-:-:S09]  /*31e0*/  UISETP.NE.OR UP0, UPT, UR18, 0x1, UP0 ;  /* 0x000000011200788c */ /* 0x000fd20008705670 */
[----:B------:R-:W-:Y:S05]  /*31f0*/  BRA.U UP0, `(.L_x_49) ;  /* 0x0000000100b47547 */ /* 0x000fea000b800000 */
[----:B------:R-:W1:Y:S01]  /*3200*/  S2UR UR5, SR_CgaCtaId ;  /* 0x00000000000579c3 */ /* 0x000e620000008800 */
[----:B------:R-:W-:Y:S01]  /*3210*/  UMOV UR4, 0x400 ;  /* 0x0000040000047882 */ /* 0x000fe20000000000 */
[----:B------:R-:W-:Y:S01]  /*3220*/  HFMA2 R3, -RZ, RZ, 0, 5.9604644775390625e-08 ;  /* 0x00000001ff037431 */ /* 0x000fe200000001ff */
[----:B------:R-:W-:Y:S01]  /*3230*/  ISETP.GE.U32.AND P0, PT, R0, 0x2, PT ;  /* 0x000000020000780c */ /* 0x000fe20003f06070 */
[----:B------:R-:W-:Y:S01]  /*3240*/  IMAD.MOV.U32 R8, RZ, RZ, RZ ;  /* 0x000000ffff087224 */ /* 0x000fe200078e00ff */
[----:B-1----:R-:W-:-:S04]  /*3250*/  ULEA UR4, UR5, UR4, 0x18 ;  /* 0x0000000405047291 */ /* 0x002fc8000f8ec0ff */
[----:B------:R-:W-:Y:S02]  /*3260*/  UIADD3 UR5, UPT, UPT, UR4, 0xd8, URZ ;  /* 0x000000d804057890 */ /* 0x000fe4000fffe0ff */
[----:B------:R-:W-:Y:S02]  /*3270*/  UIADD3 UR8, UPT, UPT, UR4, 0xd0, URZ ;  /* 0x000000d004087890 */ /* 0x000fe4000fffe0ff */
[----:B------:R-:W-:-:S12]  /*3280*/  UPRMT UR5, URZ, 0x654, UR5 ;  /* 0x00000654ff057896 */ /* 0x000fd80008000005 */
.L_x_52:
[----:B------:R-:W-:Y:S01]  /*3290*/  SHF.L.U32 R6, R3, 0x1f, RZ ;  /* 0x0000001f03067819 */ /* 0x000fe200000006ff */
[----:B------:R-:W-:Y:S02]  /*32a0*/  IMAD.U32 R4, RZ, RZ, UR8 ;  /* 0x00000008ff047e24 */ /* 0x000fe4000f8e00ff */
[----:B------:R-:W-:Y:S01]  /*32b0*/  @!P0 IMAD.MOV.U32 R5, RZ, RZ, 0x10 ;  /* 0x00000010ff058424 */ /* 0x000fe200078e00ff */
[----:B------:R-:W1:Y:S02]  /*32c0*/  SYNCS.PHASECHK.TRANS64.TRYWAIT P1, [UR4+0xd8], R6 ;  /* 0x0000d806ff0075a7 */ /* 0x000e640008021104 */
[----:B------:R-:W-:-:S04]  /*32d0*/  PRMT R4, R0, 0x654, R4 ;  /* 0x0000065400047816 */ /* 0x000fc80000000004 */
[----:B------:R-:W-:Y:S01]  /*32e0*/  SEL R2, R4, R2, !P0 ;  /* 0x0000000204027207 */ /* 0x000fe20004000000 */
[----:B-1----:R-:W-:Y:S06]  /*32f0*/  @!P1 BRA `(.L_x_50) ;  /* 0x0000006000009947 */ /* 0x002fec0003800000 */
.L_x_154:
[----:B------:R-:W-:Y:S01]  /*3300*/  UIADD3 UR6, UPT, UPT, UR4, 0x110, URZ ;  /* 0x0000011004067890 */ /* 0x000fe2000fffe0ff */
[----:B------:R2:W-:Y:S01]  /*3310*/  @!P0 SYNCS.ARRIVE.TRANS64.RED RZ, [R2+URZ], R5 ;  /* 0x0000000502ff89a7 */ /* 0x0005e200080004ff */
[----:B------:R-:W-:Y:S01]  /*3320*/  UIADD3 UR7, UPT, UPT, UR4, 0xd0, URZ ;  /* 0x000000d004077890 */ /* 0x000fe2000fffe0ff */
[----:B------:R-:W-:-:S08]  /*3330*/  LOP3.LUT R3, R3, 0x1, RZ, 0x3c, !PT ;  /* 0x0000000103037812 */ /* 0x000fd000078e3cff */
[----:B------:R-:W-:Y:S06]  /*3340*/  UGETNEXTWORKID.BROADCAST [UR6], [UR7] ;  /* 0x00000000060073ca */ /* 0x000fec0008000100 */
[----:B--2---:R-:W-:-:S04]  /*3350*/  SHF.L.U32 R5, R8, 0x1f, RZ ;  /* 0x0000001f08057819 */ /* 0x004fc800000006ff */
[----:B------:R-:W2:Y:S02]  /*3360*/  SYNCS.PHASECHK.TRANS64.TRYWAIT P1, [UR4+0xd0], R5 ;  /* 0x0000d005ff0075a7 */ /* 0x000ea40008021104 */
[----:B--2---:R-:W-:Y:S05]  /*3370*/  @!P1 BRA `(.L_x_51) ;  /* 0x0000005c00f89947 */ /* 0x004fea0003800000 */
.L_x_156:
[----:B-1----:R-:W1:Y:S01]  /*3380*/  LDS.128 R4, [UR4+0x110] ;  /* 0x00011004ff047984 */ /* 0x002e620008000c00 */
[----:B------:R-:W-:Y:S01]  /*3390*/  LOP3.LUT R8, R8, 0x1, RZ, 0x3c, !PT ;  /* 0x0000000108087812 */ /* 0x000fe200078e3cff */
[----:B------:R-:W-:Y:S01]  /*33a0*/  @!PT LDS RZ, [RZ] ;  /* 0x00000000fffff984 */ /* 0x000fe20000000800 */
[----:B------:R-:W-:Y:S01]  /*33b0*/  @!PT LDS RZ, [RZ] ;  /* 0x00000000fffff984 */ /* 0x000fe20000000800 */
[----:B------:R-:W-:Y:S01]  /*33c0*/  @!PT LDS RZ, [RZ] ;  /* 0x00000000fffff984 */ /* 0x000fe20000000800 */
[----:B------:R-:W-:Y:S01]  /*33d0*/  @!PT LDS RZ, [RZ] ;  /* 0x00000000fffff984 */ /* 0x000fe20000000800 */
[----:B------:R2:W-:Y:S06]  /*33e0*/  MEMBAR.ALL.CTA ;  /* 0x0000000000007992 */ /* 0x0005ec0000008000 */
[----:B--2---:R-:W2:Y:S02]  /*33f0*/  FENCE.VIEW.ASYNC.S ;  /* 0x00000000000073c6 */ /* 0x004ea40000000000 */
[----:B--2---:R-:W-:Y:S01]  /*3400*/  SYNCS.ARRIVE.TRANS64.RED.A1T0 RZ, [UR5], RZ ;  /* 0x000000ffffff79a7 */ /* 0x004fe20008100405 */
[----:B-1----:R-:W-:-:S13]  /*3410*/  LOP3.LUT P1, RZ, R6, 0x1, RZ, 0xc0, !PT ;  /* 0x0000000106ff7812 */ /* 0x002fda000782c0ff */
[----:B------:R-:W-:Y:S05]  /*3420*/  @P1 BRA `(.L_x_52) ;  /* 0xfffffffc00981947 */ /* 0x000fea000383ffff */
[----:B------:R-:W-:-:S04]  /*3430*/  SHF.L.U32 R0, R3, 0x1f, RZ ;  /* 0x0000001f03007819 */ /* 0x000fc800000006ff */
[----:B------:R-:W1:Y:S02]  /*3440*/  SYNCS.PHASECHK.TRANS64 P0, [UR4+0xd8], R0 ;  /* 0x0000d800ff0075a7 */ /* 0x000e640008001004 */
[----:B-1----:R-:W-:Y:S05]  /*3450*/  @P0 EXIT ;  /* 0x000000000000094d */ /* 0x002fea0003800000 */
[----:B------:R-:W-:-:S07]  /*3460*/  MOV R0, UR4 ;  /* 0x0000000400007c02 */ /* 0x000fce0008000f00 */
.L_x_53:
[----:B-1----:R-:W-:-:S04]  /*3470*/  SHF.L.U32 R2, R3, 0x1f, RZ ;  /* 0x0000001f03027819 */ /* 0x002fc800000006ff */
[----:B------:R1:W2:Y:S03]  /*3480*/  SYNCS.PHASECHK.TRANS64.TRYWAIT P0, [R0+URZ+0xd8], R2 ;  /* 0x0000d802000075a7 */ /* 0x0002a600080011ff */
[----:B--2---:R-:W-:Y:S05]  /*3490*/  @!P0 NANOSLEEP.SYNCS 0x989680 ;  /* 0x009896800000895d */ /* 0x004fea0003900000 */
[----:B------:R-:W2:Y:S02]  /*34a0*/  @!P0 SYNCS.PHASECHK.TRANS64 P0, [R0+URZ+0xd8], R2 ;  /* 0x0000d802000085a7 */ /* 0x000ea400080010ff */
[----:B--2---:R-:W-:Y:S05]  /*34b0*/  @P0 EXIT ;  /* 0x000000000000094d */ /* 0x004fea0003800000 */
[----:B------:R-:W-:Y:S05]  /*34c0*/  BRA `(.L_x_53) ;  /* 0xfffffffc00e87947 */ /* 0x000fea000383ffff */
.L_x_49:
[----:B------:R-:W-:Y:S05]  /*34d0*/  BRA.U UP4, `(.L_x_54) ;  /* 0x0000000d04947547 */ /* 0x000fea000b800000 */
[----:B------:R-:W1:Y:S01]  /*34e0*/  S2UR UR7, SR_CgaCtaId ;  /* 0x00000000000779c3 */ /* 0x000e620000008800 */
[----:B------:R-:W-:Y:S01]  /*34f0*/  UMOV UR4, 0x40 ;  /* 0x0000004000047882 */ /* 0x000fe20000000000 */
[----:B------:R-:W-:Y:S01]  /*3500*/  NOP ;  /* 0x0000000000007918 */ /* 0x000fe20000000000 */
[----:B------:R-:W-:Y:S01]  /*3510*/  UMOV UR6, 0x400 ;  /* 0x0000040000067882 */ /* 0x000fe20000000000 */
[----:B-1----:R-:W-:Y:S02]  /*3520*/  ULEA UR5, UR7, UR4, 0x18 ;  /* 0x0000000407057291 */ /* 0x002fe4000f8ec0ff */
[----:B------:R-:W-:-:S07]  /*3530*/  ULEA UR6, UR7, UR6, 0x18 ;  /* 0x0000000607067291 */ /* 0x000fce000f8ec0ff */
[----:B------:R-:W1:Y:S02]  /*3540*/  LDS.U8 R0, [UR5+0x1c] ;  /* 0x00001c05ff007984 */ /* 0x000e640008000000 */
[----:B-1----:R-:W-:-:S13]  /*3550*/  ISETP.NE.AND P0, PT, R0, RZ, PT ;  /* 0x000000ff0000720c */ /* 0x002fda0003f05270 */
[----:B------:R-:W-:Y:S05]  /*3560*/  @P0 BRA `(.L_x_55) ;  /* 0x0000000000580947 */ /* 0x000fea0003800000 */
[----:B------:R-:W-:-:S13]  /*3570*/  ELECT P0, URZ, PT ;  /* 0x0000000000ff782f */ /* 0x000fda0003800000 */
[----:B------:R-:W-:Y:S05]  /*3580*/  @!P0 BRA `(.L_x_56) ;  /* 0x0000000000608947 */ /* 0x000fea0003800000 */
[----:B------:R-:W-:Y:S01]  /*3590*/  UMOV UR4, 0x10 ;  /* 0x0000001000047882 */ /* 0x000fe20000000000 */
[----:B------:R-:W-:Y:S01]  /*35a0*/  HFMA2 R0, -RZ, RZ, 0, 5.9604644775390625e-08 ;  /* 0x00000001ff007431 */ /* 0x000fe200000001ff */
[----:B------:R-:W-:-:S03]  /*35b0*/  MOV R3, 0xffff ;  /* 0x0000ffff00037802 */ /* 0x000fc60000000f00 */
[----:B------:R-:W-:Y:S04]  /*35c0*/  DEPBAR.LE SB1, 0x36 ;  /* 0x00009d800000791a */ /* 0x000fe80000000000 */
[----:B------:R-:W1:Y:S02]  /*35d0*/  UTCATOMSWS.FIND_AND_SET.ALIGN UP0, UR4, UR4 ;  /* 0x00000004000475e3 */ /* 0x000e640008000800 */
[----:B-1----:R-:W-:Y:S01]  /*35e0*/  MOV R4, UR4 ;  /* 0x0000000400047c02 */ /* 0x002fe20008000f00 */
[----:B------:R-:W-:Y:S06]  /*35f0*/  BRA.U UP0, `(.L_x_57) ;  /* 0x0000000100187547 */ /* 0x000fec000b800000 */
.L_x_58:
[----:B------:R-:W-:Y:S05]  /*3600*/  NANOSLEEP 0x64 ;  /* 0x000000640000795d */ /* 0x000fea0003800000 */
[----:B------:R-:W-:-:S05]  /*3610*/  UMOV UR4, 0x10 ;  /* 0x0000001000047882 */ /* 0x000fca0000000000 */
[----:B------:R-:W-:Y:S04]  /*3620*/  DEPBAR.LE SB1, 0x36 ;  /* 0x00009d800000791a */ /* 0x000fe80000000000 */
[----:B------:R-:W1:Y:S02]  /*3630*/  UTCATOMSWS.FIND_AND_SET.ALIGN UP0, UR4, UR4 ;  /* 0x00000004000475e3 */ /* 0x000e640008000800 */
[----:B-1----:R-:W-:Y:S01]  /*3640*/  MOV R4, UR4 ;  /* 0x0000000400047c02 */ /* 0x002fe20008000f00 */
[----:B------:R-:W-:Y:S05]  /*3650*/  BRA.U !UP0, `(.L_x_58) ;  /* 0xfffffffd08e87547 */ /* 0x000fea000b83ffff */
.L_x_57:
[-C--:B------:R-:W-:Y:S02]  /*3660*/  SHF.L.U32 R3, R3, R4.reuse, RZ ;  /* 0x0000000403037219 */ /* 0x080fe400000006ff */
[----:B------:R-:W-:Y:S01]  /*3670*/  SHF.L.U32 R0, R0, R4, RZ ;  /* 0x0000000400007219 */ /* 0x000fe200000006ff */
[----:B------:R-:W-:Y:S02]  /*3680*/  IMAD.SHL.U32 R4, R4, 0x20, RZ ;  /* 0x0000002004047824 */ /* 0x000fe400078e00ff */
[----:B------:R1:W-:Y:S04]  /*3690*/  ATOMS.OR RZ, [UR5+0x14], R3 ;  /* 0x00001403ffff798c */ /* 0x0003e8000b000005 */
[----:B------:R1:W-:Y:S04]  /*36a0*/  ATOMS.OR RZ, [UR5+0x18], R0 ;  /* 0x00001800ffff798c */ /* 0x0003e8000b000005 */
[----:B------:R1:W-:Y:S01]  /*36b0*/  STS [UR6+0x120], R4 ;  /* 0x00012004ff007988 */ /* 0x0003e20008000806 */
[----:B------:R-:W-:Y:S05]  /*36c0*/  BRA `(.L_x_56) ;  /* 0x0000000000107947 */ /* 0x000fea0003800000 */
.L_x_55:
[----:B------:R-:W-:Y:S02]  /*36d0*/  MOV R0, 0xffffffff ;  /* 0xffffffff00007802 */ /* 0x000fe40000000f00 */
[----:B------:R-:W-:-:S03]  /*36e0*/  MOV R4, 0x3710 ;  /* 0x0000371000047802 */ /* 0x000fc60000000f00 */
[----:B------:R1:W-:Y:S04]  /*36f0*/  STS [UR6+0x120], R0 ;  /* 0x00012000ff007988 */ /* 0x0003e80008000806 */
[----:B-1---5:R-:W-:Y:S05]  /*3700*/  CALL.REL.NOINC `($__internal_1_$__cuda_sm10x_tcgen05_guardrail_trap_phase_invalid_during_alloc) ;  /* 0x0000006400087944 */ /* 0x022fea0003c00000 */
.L_x_56:
[----:B------:R-:W-:Y:S05]  /*3710*/  WARPSYNC.ALL ;  /* 0x0000000000007948 */ /* 0x000fea0003800000 */
[----:B------:R-:W2:Y:S01]  /*3720*/  S2UR UR4, SR_CgaCtaId ;  /* 0x00000000000479c3 */ /* 0x000ea20000008800 */
[----:B------:R-:W-:Y:S01]  /*3730*/  UMOV UR20, 0x400 ;  /* 0x0000040000147882 */ /* 0x000fe20000000000 */
[----:B------:R-:W-:-:S06]  /*3740*/  NOP ;  /* 0x0000000000007918 */ /* 0x000fcc0000000000 */
[----:B------:R-:W-:Y:S06]  /*3750*/  BAR.ARV 0x6, 0xa0 ;  /* 0x0182800000007b1d */ /* 0x000fec0000002000 */
[----:B------:R-:W3:Y:S01]  /*3760*/  LDCU.64 UR6, c[0x0][0x388] ;  /* 0x00007100ff0677ac */ /* 0x000ee20008000a00 */
[----:B------:R-:W-:Y:S01]  /*3770*/  LOP3.LUT R2, R2, 0xffff, RZ, 0xc0, !PT ;  /* 0x0000ffff02027812 */ /* 0x000fe200078ec0ff */
[----:B------:R-:W-:Y:S01]  /*3780*/  IMAD.MOV.U32 R9, RZ, RZ, 0x1 ;  /* 0x00000001ff097424 */ /* 0x000fe200078e00ff */
[----:B------:R-:W4:Y:S02]  /*3790*/  LDCU.64 UR8, c[0x0][0x390] ;  /* 0x00007200ff0877ac */ /* 0x000f240008000a00 */
[----:B------:R-:W-:Y:S01]  /*37a0*/  R2UR UR21, R2 ;  /* 0x00000000021572ca */ /* 0x000fe200000e0000 */
[----:B------:R-:W-:-:S02]  /*37b0*/  IMAD.MOV.U32 R8, RZ, RZ, RZ ;  /* 0x000000ffff087224 */ /* 0x000fc400078e00ff */
[----:B-1----:R-:W-:Y:S01]  /*37c0*/  IMAD.MOV.U32 R3, RZ, RZ, RZ ;  /* 0x000000ffff037224 */ /* 0x002fe200078e00ff */
[----:B------:R-:W-:Y:S01]  /*37d0*/  UMOV UR24, URZ ;  /* 0x000000ff00187c82 */ /* 0x000fe20008000000 */
[----:B--2---:R-:W-:Y:S01]  /*37e0*/  ULEA UR20, UR4, UR20, 0x18 ;  /* 0x0000001404147291 */ /* 0x004fe2000f8ec0ff */
[----:B------:R-:W-:Y:S01]  /*37f0*/  UMOV UR19, URZ ;  /* 0x000000ff00137c82 */ /* 0x000fe20008000000 */
[----:B------:R-:W-:Y:S01]  /*3800*/  UMOV UR32, 0x0 ;  /* 0x0000000000207882 */ /* 0x000fe20000000000 */
[----:B------:R-:W-:Y:S01]  /*3810*/  UMOV UR33, 0x4210490 ;  /* 0x0421049000217882 */ /* 0x000fe20000000000 */
[----:B------:R-:W-:Y:S01]  /*3820*/  UMOV UR30, 0x0 ;  /* 0x00000000001e7882 */ /* 0x000fe20000000000 */
[----:B------:R-:W-:Y:S01]  /*3830*/  UMOV UR31, 0x4210490 ;  /* 0x04210490001f7882 */ /* 0x000fe20000000000 */
[----:B------:R-:W-:Y:S01]  /*3840*/  UMOV UR28, 0x0 ;  /* 0x00000000001c7882 */ /* 0x000fe20000000000 */
[----:B---3--:R-:W-:Y:S02]  /*3850*/  UIADD3 UR4, UPT, UPT, UR6, 0x3f, URZ ;  /* 0x0000003f06047890 */ /* 0x008fe4000fffe0ff */
[----:B------:R-:W1:Y:S01]  /*3860*/  LDS R0, [UR20+0x120] ;  /* 0x00012014ff007984 */ /* 0x000e620008000800 */
[----:B------:R-:W-:Y:S01]  /*3870*/  UMOV UR29, 0x4210490 ;  /* 0x04210490001d7882 */ /* 0x000fe20000000000 */
[----:B------:R-:W-:Y:S01]  /*3880*/  UMOV UR26, 0x0 ;  /* 0x00000000001a7882 */ /* 0x000fe20000000000 */
[----:B------:R-:W-:Y:S01]  /*3890*/  USHF.R.S32.HI UR5, URZ, 0x1f, UR4 ;  /* 0x0000001fff057899 */ /* 0x000fe20008011404 */
[----:B------:R-:W-:-:S03]  /*38a0*/  UMOV UR27, 0x4210490 ;  /* 0x04210490001b7882 */ /* 0x000fc60000000000 */
[----:B------:R-:W-:Y:S02]  /*38b0*/  ULEA.HI UR4, UR5, UR4, URZ, 0x6 ;  /* 0x0000000405047291 */ /* 0x000fe4000f8f30ff */
[----:B------:R-:W-:Y:S02]  /*38c0*/  UIADD3 UR5, UPT, UPT, UR20, 0x4400, URZ ;  /* 0x0000440014057890 */ /* 0x000fe4000fffe0ff */
[----:B------:R-:W-:Y:S02]  /*38d0*/  USHF.R.S32.HI UR4, URZ, 0x6, UR4 ;  /* 0x00000006ff047899 */ /* 0x000fe40008011404 */
[----:B------:R-:W-:Y:S02]  /*38e0*/  USHF.R.U32.HI UR6, URZ, 0x4, UR5 ;  /* 0x00000004ff067899 */ /* 0x000fe40008011605 */
[----:B------:R-:W-:Y:S02]  /*38f0*/  UIMAD UR4, UR4, UR7, URZ ;  /* 0x00000007040472a4 */ /* 0x000fe4000f8e02ff */
[----:B------:R-:W-:-:S02]  /*3900*/  ULOP3.LUT UR6, UR6, 0x3fff, URZ, 0xc0, !UPT ;  /* 0x00003fff06067892 */ /* 0x000fc4000f8ec0ff */
[----:B----4-:R-:W-:Y:S02]  /*3910*/  UIMAD UR4, UR4, UR8, URZ ;  /* 0x00000008040472a4 */ /* 0x010fe4000f8e02ff */
[----:B------:R-:W-:Y:S02]  /*3920*/  ULOP3.LUT UR22, UR6, 0x10000, URZ, 0xfc, !UPT ;  /* 0x0001000006167892 */ /* 0x000fe4000f8efcff */
[----:B------:R-:W-:Y:S02]  /*3930*/  UIMAD UR9, UR4, UR9, URZ ;  /* 0x00000009040972a4 */ /* 0x000fe4000f8e02ff */
[----:B------:R-:W-:Y:S02]  /*3940*/  UIADD3 UR4, UPT, UPT, UR20, 0x14400, URZ ;  /* 0x0001440014047890 */ /* 0x000fe4000fffe0ff */
[----:B------:R-:W-:Y:S02]  /*3950*/  UIADD3 UR35, UPT, UPT, UR9, -0x1, URZ ;  /* 0xffffffff09237890 */ /* 0x000fe4000fffe0ff */
[----:B------:R-:W-:-:S02]  /*3960*/  USHF.R.U32.HI UR5, URZ, 0x4, UR4 ;  /* 0x00000004ff057899 */ /* 0x000fc40008011604 */
[----:B------:R-:W-:Y:S02]  /*3970*/  UIADD3 UR4, UPT, UPT, UR20, 0xd8, URZ ;  /* 0x000000d814047890 */ /* 0x000fe4000fffe0ff */
[----:B------:R-:W-:Y:S02]  /*3980*/  ULOP3.LUT UR5, UR5, 0x3fff, URZ, 0xc0, !UPT ;  /* 0x00003fff05057892 */ /* 0x000fe4000f8ec0ff */
[----:B------:R-:W-:Y:S02]  /*3990*/  UPRMT UR34, URZ, 0x654, UR4 ;  /* 0x00000654ff227896 */ /* 0x000fe40008000004 */
[----:B------:R-:W-:Y:S02]  /*39a0*/  ULOP3.LUT UR23, UR5, 0x2000000, URZ, 0xfc, !UPT ;  /* 0x0200000005177892 */ /* 0x000fe4000f8efcff */
[----:B------:R-:W-:Y:S01]  /*39b0*/  UISETP.GE.AND UP3, UPT, UR9, 0x1, UPT ;  /* 0x000000010900788c */ /* 0x000fe2000bf66270 */
[C---:B-1----:R-:W-:Y:S01]  /*39c0*/  VIADD R5, R0.reuse, 0x80 ;  /* 0x0000008000057836 */ /* 0x042fe20000000000 */
[----:B------:R-:W-:-:S04]  /*39d0*/  LOP3.LUT R4, R0, 0xffff, RZ, 0xc0, !PT ;  /* 0x0000ffff00047812 */ /* 0x000fc800078ec0ff */
[----:B------:R-:W-:-:S05]  /*39e0*/  LOP3.LUT R5, R5, 0xffff, RZ, 0xc0, !PT ;  /* 0x0000ffff05057812 */ /* 0x000fca00078ec0ff */
[----:B------:R1:W-:Y:S02]  /*39f0*/  STL.64 [R1], R4 ;  /* 0x0000000401007387 */ /* 0x0003e40000100a00 */
.L_x_65:
[----:B-1----:R-:W-:-:S04]  /*3a00*/  SHF.L.U32 R4, R8, 0x1f, RZ ;  /* 0x0000001f08047819 */ /* 0x002fc800000006ff */
[----:B------:R-:W1:Y:S02]  /*3a10*/  SYNCS.PHASECHK.TRANS64.TRYWAIT P0, [UR20+0xd0], R4 ;  /* 0x0000d004ff0075a7 */ /* 0x000e640008001114 */
[----:B-12-4-:R-:W-:Y:S05]  /*3a20*/  @!P0 BRA `(.L_x_59) ;  /* 0x0000005800648947 */ /* 0x016fea0003800000 */
.L_x_158:
[----:B-1----:R-:W1:Y:S01]  /*3a30*/  LDS.128 R4, [UR20+0x110] ;  /* 0x00011014ff047984 */ /* 0x002e620008000c00 */
[----:B------:R-:W-:Y:S01]  /*3a40*/  ULEA UR25, UR24, UR20, 0x3 ;  /* 0x0000001418197291 */ /* 0x000fe2000f8e18ff */
[----:B------:R-:W-:Y:S01]  /*3a50*/  SHF.L.U32 R2, R9, 0x1f, RZ ;  /* 0x0000001f09027819 */ /* 0x000fe200000006ff */
[----:B------:R-:W-:Y:S01]  /*3a60*/  @!PT LDS RZ, [RZ] ;  /* 0x00000000fffff984 */ /* 0x000fe20000000800 */
[----:B------:R-:W-:Y:S01]  /*3a70*/  @!PT LDS RZ, [RZ] ;  /* 0x00000000fffff984 */ /* 0x000fe20000000800 */
[----:B------:R-:W-:Y:S01]  /*3a80*/  @!PT LDS RZ, [RZ] ;  /* 0x00000000fffff984 */ /* 0x000fe20000000800 */
[----:B------:R-:W-:Y:S01]  /*3a90*/  @!PT LDS RZ, [RZ] ;  /* 0x00000000fffff984 */ /* 0x000fe20000000800 */
[----:B------:R2:W-:Y:S06]  /*3aa0*/  MEMBAR.ALL.CTA ;  /* 0x0000000000007992 */ /* 0x0005ec0000008000 */
[----:B--2---:R-:W2:Y:S02]  /*3ab0*/  FENCE.VIEW.ASYNC.S ;  /* 0x00000000000073c6 */ /* 0x004ea40000000000 */
[----:B--2---:R-:W-:Y:S01]  /*3ac0*/  SYNCS.ARRIVE.TRANS64.RED.A1T0 RZ, [UR34], RZ ;  /* 0x000000ffffff79a7 */ /* 0x004fe20008100422 */
[----:B------:R-:W2:Y:S01]  /*3ad0*/  SYNCS.PHASECHK.TRANS64.TRYWAIT P0, [UR25+0xf0], R2 ;  /* 0x0000f002ff0075a7 */ /* 0x000ea20008001119 */
[----:B-1----:R-:W-:Y:S01]  /*3ae0*/  LOP3.LUT P3, RZ, R6, 0x1, RZ, 0xc0, !PT ;  /* 0x0000000106ff7812 */ /* 0x002fe2000786c0ff */
[----:B--2---:R-:W-:-:S12]  /*3af0*/  @!P0 BRA `(.L_x_60) ;  /* 0x0000005800488947 */ /* 0x004fd80003800000 */
.L_x_160:
[----:B------:R-:W-:Y:S05]  /*3b00*/  BRA.U !UP3, `(.L_x_61) ;  /* 0x000000010bf87547 */ /* 0x000fea000b800000 */
[----:B-1----:R-:W-:Y:S01]  /*3b10*/  IMAD.U32 R2, RZ, RZ, UR24 ;  /* 0x00000018ff027e24 */ /* 0x002fe2000f8e00ff */
[----:B------:R-:W-:-:S04]  /*3b20*/  ULEA UR4, UR19, UR20, 0x3 ;  /* 0x0000001413047291 */ /* 0x000fc8000f8e18ff */
[----:B------:R-:W-:-:S05]  /*3b30*/  LEA R2, R2, R1, 0x2 ;  /* 0x0000000102027211 */ /* 0x000fca00078e10ff */
[----:B------:R1:W5:Y:S01]  /*3b40*/  LDL R4, [R2] ;  /* 0x0000000002047983 */ /* 0x0003620000100800 */
[----:B------:R-:W-:Y:S01]  /*3b50*/  UPLOP3.LUT UP2, UPT, UPT, UPT, UPT, 0x40, 0x4 ;  /* 0x000000000004789c */ /* 0x000fe20003f4e870 */
[----:B------:R-:W-:Y:S01]  /*3b60*/  UMOV UR17, UR35 ;  /* 0x0000002300117c82 */ /* 0x000fe20008000000 */
[----:B-1----:R-:W-:-:S04]  /*3b70*/  SHF.L.U32 R2, R3, 0x1f, RZ ;  /* 0x0000001f03027819 */ /* 0x002fc800000006ff */
[----:B------:R1:W2:Y:S01]  /*3b80*/  SYNCS.PHASECHK.TRANS64.TRYWAIT P2, [UR4], R2 ;  /* 0x00000002ff0075a7 */ /* 0x0002a20008041104 */
[----:B------:R-:W-:-:S05]  /*3b90*/  UMOV UR4, UR19 ;  /* 0x0000001300047c82 */ /* 0x000fca0008000000 */
.L_x_64:
[----:B------:R-:W-:Y:S01]  /*3ba0*/  ULEA UR18, UR4, UR20, 0x3 ;  /* 0x0000001404127291 */ /* 0x000fe2000f8e18ff */
[----:B--234-:R-:W-:Y:S11]  /*3bb0*/  @P2 BRA `(.L_x_62) ;  /* 0x00000000000c2947 */ /* 0x01cff60003800000 */
[----:B------:R-:W-:Y:S04]  /*3bc0*/  SHF.L.U32 R5, R3, 0x1f, RZ ;  /* 0x0000001f03057819 */ /* 0x000fe800000006ff */
[----:B------:R-:W2:Y:S02]  /*3bd0*/  SYNCS.PHASECHK.TRANS64.TRYWAIT P0, [UR18], R5 ;  /* 0x00000005ff0075a7 */ /* 0x000ea40008001112 */
[----:B--2---:R-:W-:Y:S05]  /*3be0*/  @!P0 BRA `(.L_x_63) ;  /* 0x0000005800248947 */ /* 0x004fea0003800000 */
.L_x_62:
[----:B------:R-:W-:Y:S01]  /*3bf0*/  UISETP.NE.AND UP0, UPT, UR17, URZ, UPT ;  /* 0x000000ff1100728c */ /* 0x000fe2000bf05270 */
[----:B------:R-:W-:Y:S01]  /*3c00*/  PLOP3.LUT P2, PT, PT, PT, PT, 0x80, 0x8 ;  /* 0x000000000008781c */ /* 0x000fe20003f4f070 */
[----:B------:R-:W-:Y:S01]  /*3c10*/  UIADD3 UR5, UPT, UPT, UR4, 0x1, URZ ;  /* 0x0000000104057890 */ /* 0x000fe2000fffe0ff */
[----:B------:R-:W-:Y:S11]  /*3c20*/  ELECT P1, URZ, PT ;  /* 0x0000000000ff782f */ /* 0x000ff60003820000 */
[----:B------:R-:W-:Y:S02]  /*3c30*/  @!UPT UIADD3 URZ, UPT, UPT, URZ, URZ, URZ ;  /* 0x000000fffffff290 */ /* 0x000fe4000fffe0ff */
[C---:B-----5:R-:W-:Y:S01]  /*3c40*/  @P1 R2UR.BROADCAST UR8, R4.reuse ;  /* 0x00000000040812ca */ /* 0x060fe200008e0000 */
[----:B------:R-:W-:Y:S01]  /*3c50*/  UISETP.NE.AND UP1, UPT, UR5, 0x8, UPT ;  /* 0x000000080500788c */ /* 0x000fe2000bf25270 */
[----:B------:R-:W-:Y:S01]  /*3c60*/  PLOP3.LUT P0, PT, PT, PT, UP0, 0x80, 0x8 ;  /* 0x000000000008781c */ /* 0x000fe20003f0f008 */
[----:B------:R-:W-:Y:S02]  /*3c70*/  ULEA UR10, UR4, UR23, 0xa ;  /* 0x00000017040a7291 */ /* 0x000fe4000f8e50ff */
[----:B------:R-:W-:Y:S02]  /*3c80*/  USEL UR6, URZ, 0x1, UP1 ;  /* 0x00000001ff067887 */ /* 0x000fe40008800000 */
[----:B------:R-:W-:Y:S02]  /*3c90*/  USEL UR19, UR5, URZ, UP1 ;  /* 0x000000ff05137287 */ /* 0x000fe40008800000 */
[----:B------:R-:W-:Y:S02]  /*3ca0*/  ULEA UR14, UR4, UR22, 0x9 ;  /* 0x00000016040e7291 */ /* 0x000fe4000f8e48ff */
[----:B------:R-:W-:Y:S01]  /*3cb0*/  @UP0 ULEA UR5, UR19, UR20, 0x3 ;  /* 0x0000001413050291 */ /* 0x000fe2000f8e18ff */
[----:B------:R-:W-:Y:S01]  /*3cc0*/  LOP3.LUT R3, R3, UR6, RZ, 0x3c, !PT ;  /* 0x0000000603037c12 */ /* 0x000fe2000f8e3cff */
[----:B------:R-:W-:Y:S02]  /*3cd0*/  UIADD3 UR6, UPT, UPT, UR10, 0x80, URZ ;  /* 0x000000800a067890 */ /* 0x000fe4000fffe0ff */
[----:B------:R-:W-:Y:S01]  /*3ce0*/  UIADD3 UR4, UPT, UPT, UR14, 0x2, URZ ;  /* 0x000000020e047890 */ /* 0x000fe2000fffe0ff */
[----:B-1----:R-:W-:Y:S01]  /*3cf0*/  @P0 SHF.L.U32 R2, R3, 0x1f, RZ ;  /* 0x0000001f03020819 */ /* 0x002fe200000006ff */
[----:B------:R-:W-:Y:S01]  /*3d00*/  UIADD3 UR12, UPT, UPT, UR10, 0x100, URZ ;  /* 0x000001000a0c7890 */ /* 0x000fe2000fffe0ff */
[----:B------:R-:W-:Y:S02]  /*3d10*/  UMOV UR11, 0x40004040 ;  /* 0x40004040000b7882 */ /* 0x000fe40000000000 */
[----:B------:R3:W4:Y:S01]  /*3d20*/  @P0 SYNCS.PHASECHK.TRANS64.TRYWAIT P2, [UR5], R2 ;  /* 0x00000002ff0005a7 */ /* 0x0007220008041105 */
[----:B------:R-:W-:Y:S11]  /*3d30*/  ELECT P0, URZ, PT ;  /* 0x0000000000ff782f */ /* 0x000ff60003800000 */
[----:B------:R-:W-:Y:S02]  /*3d40*/  @!UPT UIADD3 URZ, UPT, UPT, URZ, URZ, URZ ;  /* 0x000000fffffff290 */ /* 0x000fe4000fffe0ff */
[C---:B------:R-:W-:Y:S02]  /*3d50*/  @P0 R2UR.BROADCAST UR16, R4.reuse ;  /* 0x00000000041002ca */ /* 0x040fe400008e0000 */
[----:B------:R-:W-:Y:S01]  /*3d60*/  ELECT P0, URZ, PT ;  /* 0x0000000000ff782f */ /* 0x000fe20003800000 */
[----:B------:R-:W-:Y:S01]  /*3d70*/  UMOV UR15, 0x40004040 ;  /* 0x40004040000f7882 */ /* 0x000fe20000000000 */
[----:B------:R-:W-:Y:S01]  /*3d80*/  UMOV UR7, 0x40004040 ;  /* 0x4000404000077882 */ /* 0x000fe20000000000 */
[----:B------:R1:W-:Y:S01]  /*3d90*/  UTCHMMA gdesc[UR14], gdesc[UR10], tmem[UR8], tmem[UR32], idesc[UR33], UP2 ;  /* 0x00ff200a0e0075ea */ /* 0x0003e20009000008 */
[----:B------:R-:W-:Y:S01]  /*3da0*/  UPLOP3.LUT UP2, UPT, UPT, UPT, UPT, 0x80, 0x8 ;  /* 0x000000000008789c */ /* 0x000fe20003f4f070 */
[----:B------:R-:W-:Y:S01]  /*3db0*/  UMOV UR5, 0x40004040 ;  /* 0x4000404000057882 */ /* 0x000fe20000000000 */
[----:B------:R-:W-:Y:S01]  /*3dc0*/  UMOV UR13, 0x40004040 ;  /* 0x40004040000d7882 */ /* 0x000fe20000000000 */
[----:B------:R-:W-:Y:S04]  /*3dd0*/  UMOV UR9, 0x40004040 ;  /* 0x4000404000097882 */ /* 0x000fe80000000000 */
[----:B------:R2:W-:Y:S01]  /*3de0*/  UTCHMMA gdesc[UR4], gdesc[UR6], tmem[UR16], tmem[UR30], idesc[UR31], UPT ;  /* 0x00ff1e06040075ea */ /* 0x0005e2000b800010 */
[----:B-1----:R-:W-:Y:S01]  /*3df0*/  UIADD3 UR8, UPT, UPT, UR14, 0x4, URZ ;  /* 0x000000040e087890 */ /* 0x002fe2000fffe0ff */
[C---:B------:R-:W-:Y:S02]  /*3e00*/  @P0 R2UR.BROADCAST UR15, R4.reuse ;  /* 0x00000000040f02ca */ /* 0x040fe400008e0000 */
[----:B------:R-:W-:Y:S01]  /*3e10*/  ELECT P0, URZ, PT ;  /* 0x0000000000ff782f */ /* 0x000fe20003800000 */
[----:B------:R-:W-:Y:S02]  /*3e20*/  UIADD3 UR10, UPT, UPT, UR10, 0x180, URZ ;  /* 0x000001800a0a7890 */ /* 0x000fe4000fffe0ff */
[----:B--2---:R-:W-:Y:S10]  /*3e30*/  UIADD3 UR6, UPT, UPT, UR14, 0x6, URZ ;  /* 0x000000060e067890 */ /* 0x004ff4000fffe0ff */
[----:B------:R-:W-:Y:S01]  /*3e40*/  @P0 R2UR.BROADCAST UR14, R4 ;  /* 0x00000000040e02ca */ /* 0x000fe200008e0000 */
[----:B------:R-:W-:Y:S02]  /*3e50*/  UIADD3 UR5, UPT, UPT, UR18, 0x40, URZ ;  /* 0x0000004012057890 */ /* 0x000fe4000fffe0ff */
[----:B------:R-:W-:Y:S01]  /*3e60*/  UIADD3 UR4, UPT, UPT, UR17, 0x1, URZ ;  /* 0x0000000111047890 */ /* 0x000fe2000fffe0ff */
[----:B------:R1:W-:Y:S03]  /*3e70*/  UTCHMMA gdesc[UR8], gdesc[UR12], tmem[UR15], tmem[UR28], idesc[UR29], UPT ;  /* 0x00ff1c0c080075ea */ /* 0x0003e6000b80000f */
[----:B------:R-:W-:Y:S03]  /*3e80*/  UISETP.GT.U32.AND UP0, UPT, UR4, 0x1, UPT ;  /* 0x000000010400788c */ /* 0x000fe6000bf04070 */
[----:B------:R-:W-:Y:S03]  /*3e90*/  UMOV UR4, UR19 ;  /* 0x0000001300047c82 */ /* 0x000fe60008000000 */
[----:B------:R3:W-:Y:S01]  /*3ea0*/  UTCHMMA gdesc[UR6], gdesc[UR10], tmem[UR14], tmem[UR26], idesc[UR27], UPT ;  /* 0x00ff1a0a060075ea */ /* 0x0007e2000b80000e */
[----:B------:R3:W-:Y:S01]  /*3eb0*/  UTCBAR.MULTICAST [UR5], URZ, UR21 ;  /* 0x000000ff050073e9 */ /* 0x0007e20008000815 */
[----:B-1----:R-:W-:Y:S07]  /*3ec0*/  UIADD3 UR8, UPT, UPT, UR17, -0x1, URZ ;  /* 0xffffffff11087890 */ /* 0x002fee000fffe0ff */
[----:B------:R-:W-:Y:S01]  /*3ed0*/  UMOV UR17, UR8 ;  /* 0x0000000800117c82 */ /* 0x000fe20008000000 */
[----:B------:R-:W-:Y:S05]  /*3ee0*/  BRA.U UP0, `(.L_x_64) ;  /* 0xfffffffd002c7547 */ /* 0x000fea000b83ffff */
.L_x_61:
[----:B------:R-:W-:Y:S01]  /*3ef0*/  UIADD3 UR4, UPT, UPT, UR24, 0x1, URZ ;  /* 0x0000000118047890 */ /* 0x000fe2000fffe0ff */
[----:B------:R-:W-:Y:S01]  /*3f00*/  LOP3.LUT R8, R8, 0x1, RZ, 0x3c, !PT ;  /* 0x0000000108087812 */ /* 0x000fe200078e3cff */
[----:B---3--:R-:W-:Y:S02]  /*3f10*/  UIADD3 UR5, UPT, UPT, UR25, 0xe0, URZ ;  /* 0x000000e019057890 */ /* 0x008fe4000fffe0ff */
[----:B------:R-:W-:-:S04]  /*3f20*/  UISETP.NE.AND UP0, UPT, UR4, 0x2, UPT ;  /* 0x000000020400788c */ /* 0x000fc8000bf05270 */
[----:B------:R-:W-:Y:S02]  /*3f30*/  USEL UR6, URZ, 0x1, UP0 ;  /* 0x00000001ff067887 */ /* 0x000fe40008000000 */
[----:B------:R-:W-:Y:S01]  /*3f40*/  USEL UR24, UR4, URZ, UP0 ;  /* 0x000000ff04187287 */ /* 0x000fe20008000000 */
[----:B------:R2:W-:Y:S03]  /*3f50*/  UTCBAR [UR5], URZ ;  /* 0x000000ff050073e9 */ /* 0x0005e600080000ff */
[----:B------:R-:W-:Y:S01]  /*3f60*/  LOP3.LUT R9, R9, UR6, RZ, 0x3c, !PT ;  /* 0x0000000609097c12 */ /* 0x000fe2000f8e3cff */
[----:B------:R-:W-:Y:S07]  /*3f70*/  @P3 BRA `(.L_x_65) ;  /* 0xfffffff800a03947 */ /* 0x000fee000383ffff */
[----:B------:R-:W3:Y:S01]  /*3f80*/  S2UR UR6, SR_CgaCtaId ;  /* 0x00000000000679c3 */ /* 0x000ee20000008800 */
[----:B------:R-:W-:Y:S01]  /*3f90*/  ELECT P0, URZ, PT ;  /* 0x0000000000ff782f */ /* 0x000fe20003800000 */
[----:B-1----:R-:W-:Y:S01]  /*3fa0*/  IMAD.MOV.U32 R2, RZ, RZ, 0x1 ;  /* 0x00000001ff027424 */ /* 0x002fe200078e00ff */
[----:B------:R-:W-:Y:S01]  /*3fb0*/  UIADD3 UR20, UPT, UPT, UR20, 0xf0, URZ ;  /* 0x000000f014147890 */ /* 0x000fe2000fffe0ff */
[----:B------:R-:W-:Y:S01]  /*3fc0*/  SHF.L.U32 R3, R9, 0x1f, RZ ;  /* 0x0000001f09037819 */ /* 0x000fe200000006ff */
[----:B------:R-:W-:-:S03]  /*3fd0*/  UMOV UR4, 0x40 ;  /* 0x0000004000047882 */ /* 0x000fc60000000000 */
[----:B------:R-:W-:Y:S01]  /*3fe0*/  UVIRTCOUNT.DEALLOC.SMPOOL 0x80 ;  /* 0x000000800000784c */ /* 0x000fe20000000000 */
[----:B---3--:R-:W-:Y:S02]  /*3ff0*/  ULEA UR6, UR6, UR4, 0x18 ;  /* 0x0000000406067291 */ /* 0x008fe4000f8ec0ff */
[----:B------:R-:W-:-:S07]  /*4000*/  ULEA UR4, UR24, UR20, 0x3 ;  /* 0x0000001418047291 */ /* 0x000fce000f8e18ff */
[----:B------:R1:W-:Y:S02]  /*4010*/  @P0 STS.U8 [UR6+0x1c], R2 ;  /* 0x00001c02ff000988 */ /* 0x0003e40008000006 */
[----:B------:R-:W3:Y:S02]  /*4020*/  SYNCS.PHASECHK.TRANS64.TRYWAIT P0, [UR4], R3 ;  /* 0x00000003ff0075a7 */ /* 0x000ee40008001104 */
[----:B-1-3--:R-:W-:Y:S05]  /*4030*/  @!P0 BRA `(.L_x_66) ;  /* 0x0000005400288947 */ /* 0x00afea0003800000 */
.L_x_163:
[----:B------:R-:W-:-:S04]  /*4040*/  UIADD3 UR4, UPT, UPT, UR24, 0x1, URZ ;  /* 0x0000000118047890 */ /* 0x000fc8000fffe0ff */
[----:B------:R-:W-:-:S04]  /*4050*/  UISETP.NE.AND UP0, UPT, UR4, 0x2, UPT ;  /* 0x000000020400788c */ /* 0x000fc8000bf05270 */
[----:B--2---:R-:W-:Y:S02]  /*4060*/  USEL UR5, URZ, 0x1, UP0 ;  /* 0x00000001ff057887 */ /* 0x004fe40008000000 */
[----:B------:R-:W-:-:S04]  /*4070*/  USEL UR4, UR4, URZ, UP0 ;  /* 0x000000ff04047287 */ /* 0x000fc80008000000 */
[----:B------:R-:W-:Y:S01]  /*4080*/  ULEA UR4, UR4, UR20, 0x3 ;  /* 0x0000001404047291 */ /* 0x000fe2000f8e18ff */
[----:B-1----:R-:W-:-:S04]  /*4090*/  LOP3.LUT R3, R9, UR5, RZ, 0x3c, !PT ;  /* 0x0000000509037c12 */ /* 0x002fc8000f8e3cff */
[----:B------:R-:W-:-:S04]  /*40a0*/  SHF.L.U32 R3, R3, 0x1f, RZ ;  /* 0x0000001f03037819 */ /* 0x000fc800000006ff */
[----:B------:R-:W1:Y:S02]  /*40b0*/  SYNCS.PHASECHK.TRANS64.TRYWAIT P0, [UR4], R3 ;  /* 0x00000003ff0075a7 */ /* 0x000e640008001104 */
[----:B-1----:R-:W-:Y:S05]  /*40c0*/  @!P0 BRA `(.L_x_67) ;  /* 0x00000054001c8947 */ /* 0x002fea0003800000 */
.L_x_165:
[----:B------:R-:W-:Y:S01]  /*40d0*/  NOP ;  /* 0x0000000000007918 */ /* 0x000fe20000000000 */
[----:B-1----:R-:W1:Y:S01]  /*40e0*/  LDS R2, [UR6+0x14] ;  /* 0x00001406ff027984 */ /* 0x002e620008000800 */
[----:B------:R-:W-:Y:S01]  /*40f0*/  LOP3.LUT R3, R0, 0xffff, RZ, 0xc0, !PT ;  /* 0x0000ffff00037812 */ /* 0x000fe200078ec0ff */
[----:B------:R-:W-:-:S03]  /*4100*/  IMAD.MOV.U32 R0, RZ, RZ, 0xffff ;  /* 0x0000ffffff007424 */ /* 0x000fc600078e00ff */
[----:B------:R-:W-:-:S04]  /*4110*/  SHF.R.U32.HI R3, RZ, 0x5, R3 ;  /* 0x00000005ff037819 */ /* 0x000fc80000011603 */
[----:B------:R-:W-:-:S04]  /*4120*/  SHF.L.U32 R0, R0, R3, RZ ;  /* 0x0000000300007219 */ /* 0x000fc800000006ff */
[----:B-1----:R-:W-:-:S04]  /*4130*/  LOP3.LUT R2, R2, R0, RZ, 0xc0, !PT ;  /* 0x0000000002027212 */ /* 0x002fc800078ec0ff */
[----:B------:R-:W-:Y:S01]  /*4140*/  ISETP.NE.AND P0, PT, R2, R0, PT ;  /* 0x000000000200720c */ /* 0x000fe20003f05270 */
[----:B------:R-:W-:-:S05]  /*4150*/  IMAD.MOV.U32 R2, RZ, RZ, 0x1 ;  /* 0x00000001ff027424 */ /* 0x000fca00078e00ff */
[----:B------:R-:W-:-:S07]  /*4160*/  SHF.L.U32 R2, R2, R3, RZ ;  /* 0x0000000302027219 */ /* 0x000fce00000006ff */
[----:B------:R-:W-:Y:S05]  /*4170*/  @P0 BRA `(.L_x_68) ;  /* 0x00000000005c0947 */ /* 0x000fea0003800000 */
[----:B------:R-:W1:Y:S02]  /*4180*/  LDS R3, [UR6+0x18] ;  /* 0x00001806ff037984 */ /* 0x000e640008000800 */
[----:B-1----:R-:W-:-:S04]  /*4190*/  LOP3.LUT R3, R3, R2, RZ, 0xc0, !PT ;  /* 0x0000000203037212 */ /* 0x002fc800078ec0ff */
[----:B------:R-:W-:-:S13]  /*41a0*/  ISETP.NE.AND P0, PT, R3, R2, PT ;  /* 0x000000020300720c */ /* 0x000fda0003f05270 */
[----:B------:R-:W-:Y:S05]  /*41b0*/  @P0 BRA `(.L_x_69) ;  /* 0x0000000000400947 */ /* 0x000fea0003800000 */
[----:B------:R-:W-:Y:S01]  /*41c0*/  R2UR UR4, R0 ;  /* 0x00000000000472ca */ /* 0x000fe200000e0000 */
[----:B------:R-:W1:Y:S01]  /*41d0*/  S2R R3, SR_LANEID ;  /* 0x0000000000037919 */ /* 0x000e620000000000 */
[----:B------:R-:W-:-:S04]  /*41e0*/  LOP3.LUT R2, RZ, R2, RZ, 0x33, !PT ;  /* 0x00000002ff027212 */ /* 0x000fc800078e33ff */
[----:B------:R-:W2:Y:S07]  /*41f0*/  REDUX UR7, R2 ;  /* 0x00000000020773c4 */ /* 0x000eae0000000000 */
[----:B------:R-:W-:-:S03]  /*4200*/  ULOP3.LUT UR5, URZ, UR4, URZ, 0x33, !UPT ;  /* 0x00000004ff057292 */ /* 0x000fc6000f8e33ff */
[----:B------:R-:W-:Y:S02]  /*4210*/  VOTEU.ANY UR4, UPT, PT ;  /* 0x0000000000047886 */ /* 0x000fe400038e0100 */
[----:B------:R-:W-:Y:S01]  /*4220*/  UFLO.U32 UR4, UR4 ;  /* 0x00000004000472bd */ /* 0x000fe200080e0000 */
[----:B------:R-:W-:-:S04]  /*4230*/  IMAD.U32 R0, RZ, RZ, UR5 ;  /* 0x00000005ff007e24 */ /* 0x000fc8000f8e00ff */
[----:B------:R2:W3:Y:S02]  /*4240*/  REDUX UR8, R0 ;  /* 0x00000000000873c4 */ /* 0x0004e40000000000 */
[----:B------:R1:W-:Y:S02]  /*4250*/  UTCATOMSWS.AND URZ, UR5 ;  /* 0x0000000500ff79e3 */ /* 0x0003e40008000000 */
[----:B-1----:R-:W-:Y:S01]  /*4260*/  ISETP.EQ.U32.AND P0, PT, R3, UR4, PT ;  /* 0x0000000403007c0c */ /* 0x002fe2000bf02070 */
[----:B--2---:R-:W-:Y:S02]  /*4270*/  IMAD.U32 R0, RZ, RZ, UR7 ;  /* 0x00000007ff007e24 */ /* 0x004fe4000f8e00ff */
[----:B---3--:R-:W-:-:S10]  /*4280*/  IMAD.U32 R2, RZ, RZ, UR8 ;  /* 0x00000008ff027e24 */ /* 0x008fd4000f8e00ff */
[----:B------:R1:W-:Y:S04]  /*4290*/  @P0 ATOMS.AND RZ, [UR6+0x14], R2 ;  /* 0x00001402ffff098c */ /* 0x0003e8000a800006 */
[----:B------:R1:W-:Y:S01]  /*42a0*/  @P0 ATOMS.AND RZ, [UR6+0x18], R0 ;  /* 0x00001800ffff098c */ /* 0x0003e2000a800006 */
[----:B------:R-:W-:Y:S05]  /*42b0*/  BRA `(.L_x_70) ;  /* 0x0000000000147947 */ /* 0x000fea0003800000 */
.L_x_69:
[----:B------:R-:W-:Y:S02]  /*42c0*/  MOV R2, 0x42e0 ;  /* 0x000042e000027802 */ /* 0x000fe40000000f00 */
[----:B----45:R-:W-:Y:S05]  /*42d0*/  CALL.REL.NOINC `($__internal_0_$__cuda_sm10x_tcgen05_guardrail_trap_col_being_dealloced_not_returned_by_alloc) ;  /* 0x0000005800087944 */ /* 0x030fea0003c00000 */
[----:B------:R-:W-:Y:S05]  /*42e0*/  BRA `(.L_x_70) ;  /* 0x0000000000087947 */ /* 0x000fea0003800000 */
.L_x_68:
[----:B------:R-:W-:Y:S02]  /*42f0*/  MOV R2, 0x4310 ;  /* 0x0000431000027802 */ /* 0x000fe40000000f00 */
[----:B----45:R-:W-:Y:S05]  /*4300*/  CALL.REL.NOINC `($__internal_2_$__cuda_sm10x_tcgen05_guardrail_trap_unallocated_columns_being_dealloced) ;  /* 0x0000005800147944 */ /* 0x030fea0003c00000 */
.L_x_70:
[----:B------:R-:W-:Y:S01]  /*4310*/  NOP ;  /* 0x0000000000007918 */ /* 0x000fe20000000000 */
[----:B------:R-:W-:Y:S05]  /*4320*/  EXIT ;  /* 0x000000000000794d */ /* 0x000fea0003800000 */
.L_x_54:
[----:B------:R-:W-:-:S09]  /*4330*/  UISETP.NE.OR UP0, UPT, UR18, 0x3, !UP3 ;  /* 0x000000031200788c */ /* 0x000fd2000df05670 */
[----:B------:R-:W-:Y:S05]  /*4340*/  BRA.U UP0, `(.L_x_71) ;  /* 0x0000001100e87547 */ /* 0x000fea000b800000 */
[----:B------:R-:W1:Y:S01]  /*4350*/  LDCU.64 UR4, c[0x0][0x988] ;  /* 0x00013100ff0477ac */ /* 0x000e620008000a00 */
[----:B------:R-:W2:Y:S01]  /*4360*/  S2UR UR10, SR_CgaCtaId ;  /* 0x00000000000a79c3 */ /* 0x000ea20000008800 */
[----:B------:R-:W-:Y:S01]  /*4370*/  R2UR UR46, R44 ;  /* 0x000000002c2e72ca */ /* 0x000fe200000e0000 */
[----:B------:R-:W-:Y:S01]  /*4380*/  HFMA2 R9, -RZ, RZ, 0, 0 ;  /* 0x00000000ff097431 */ /* 0x000fe200000001ff */
[----:B------:R-:W3:Y:S01]  /*4390*/  LDCU UR44, c[0x0][0x370] ;  /* 0x00006e00ff2c77ac */ /* 0x000ee20008000800 */
[----:B------:R-:W-:Y:S01]  /*43a0*/  R2UR UR45, R45 ;  /* 0x000000002d2d72ca */ /* 0x000fe200000e0000 */
[----:B------:R-:W-:Y:S01]  /*43b0*/  IMAD.MOV.U32 R10, RZ, RZ, 0x1 ;  /* 0x00000001ff0a7424 */ /* 0x000fe200078e00ff */
[----:B------:R-:W3:Y:S02]  /*43c0*/  LDCU.128 UR28, c[0x0][0xc10] ;  /* 0x00018200ff1c77ac */ /* 0x000ee40008000c00 */
[----:B------:R-:W4:Y:S01]  /*43d0*/  LDC.64 R12, c[0x0][0x348] ;  /* 0x0000d200ff0c7b82 */ /* 0x000f220000000a00 */
[----:B------:R-:W-:Y:S01]  /*43e0*/  IMAD.MOV.U32 R3, RZ, RZ, 0x1000 ;  /* 0x00001000ff037424 */ /* 0x000fe200078e00ff */
[----:B------:R-:W2:Y:S01]  /*43f0*/  LDCU UR38, c[0x0][0x374] ;  /* 0x00006e80ff2677ac */ /* 0x000ea20008000800 */
[----:B------:R-:W2:Y:S01]  /*4400*/  LDCU.64 UR26, c[0x0][0x990] ;  /* 0x00013200ff1a77ac */ /* 0x000ea20008000a00 */
[----:B------:R-:W2:Y:S01]  /*4410*/  LDCU UR17, c[0x0][0xc0c] ;  /* 0x00018180ff1177ac */ /* 0x000ea20008000800 */
[----:B-1----:R-:W-:Y:S01]  /*4420*/  UISETP.NE.U32.AND UP0, UPT, UR4, URZ, UPT ;  /* 0x000000ff0400728c */ /* 0x002fe2000bf05070 */
[----:B------:R-:W1:Y:S01]  /*4430*/  LDCU.128 UR32, c[0x0][0xa80] ;  /* 0x00015000ff2077ac */ /* 0x000e620008000c00 */
[----:B------:R-:W1:Y:S01]  /*4440*/  LDCU UR57, c[0x0][0xc20] ;  /* 0x00018400ff3977ac */ /* 0x000e620008000800 */
[----:B------:R-:W4:Y:S01]  /*4450*/  LDCU UR4, c[0x0][0xc30] ;  /* 0x00018600ff0477ac */ /* 0x000f220008000800 */
[----:B------:R-:W4:Y:S01]  /*4460*/  LDCU.128 UR40, c[0x0][0xa90] ;  /* 0x00015200ff2877ac */ /* 0x000f220008000c00 */
[----:B------:R-:W-:Y:S01]  /*4470*/  UMOV UR20, 0x400 ;  /* 0x0000040000147882 */ /* 0x000fe20000000000 */
[----:B---3--:R-:W-:-:S02]  /*4480*/  UIMAD.WIDE.U32 UR6, UR44, UR28, URZ ;  /* 0x0000001c2c0672a5 */ /* 0x008fc4000f8e00ff */
[----:B--2---:R-:W-:Y:S02]  /*4490*/  UIMAD.WIDE.U32 UR8, UR38, UR31, URZ ;  /* 0x0000001f260872a5 */ /* 0x004fe4000f8e00ff */
[----:B------:R-:W-:Y:S02]  /*44a0*/  ULEA UR20, UR10, UR20, 0x18 ;  /* 0x000000140a147291 */ /* 0x000fe4000f8ec0ff */
[----:B------:R-:W-:Y:S02]  /*44b0*/  USEL UR56, URZ, 0x1, UP5 ;  /* 0x00000001ff387887 */ /* 0x000fe4000a800000 */
[----:B------:R-:W-:Y:S02]  /*44c0*/  UISETP.NE.AND.EX UP5, UPT, UR5, URZ, UPT, UP0 ;  /* 0x000000ff0500728c */ /* 0x000fe4000bfa5300 */
[----:B------:R-:W-:Y:S02]  /*44d0*/  UISETP.NE.U32.AND UP6, UPT, UR26, URZ, UPT ;  /* 0x000000ff1a00728c */ /* 0x000fe4000bfc5070 */
[----:B------:R-:W-:-:S02]  /*44e0*/  UIADD3 UR48, UPT, UPT, UR20, 0x98, URZ ;  /* 0x0000009814307890 */ /* 0x000fc4000fffe0ff */
[----:B------:R-:W-:Y:S02]  /*44f0*/  UIADD3 UR47, UPT, UPT, UR20, 0xd8, URZ ;  /* 0x000000d8142f7890 */ /* 0x000fe4000fffe0ff */
[----:B------:R-:W-:Y:S02]  /*4500*/  UIADD3 UR37, UPT, UPT, UR20, 0x80, URZ ;  /* 0x0000008014257890 */ /* 0x000fe4000fffe0ff */
[----:B------:R-:W-:Y:S02]  /*4510*/  UIADD3 UR36, UPT, UPT, UR20, 0x88, URZ ;  /* 0x0000008814247890 */ /* 0x000fe4000fffe0ff */
[----:B------:R-:W-:Y:S02]  /*4520*/  UIADD3 UR25, UPT, UPT, UR20, 0x90, URZ ;  /* 0x0000009014197890 */ /* 0x000fe4000fffe0ff */
[----:B------:R-:W-:Y:S02]  /*4530*/  UISETP.NE.AND UP0, UPT, UR39, 0x1, UPT ;  /* 0x000000012700788c */ /* 0x000fe4000bf05270 */
[----:B------:R-:W-:-:S02]  /*4540*/  UISETP.GE.AND UP2, UPT, UR39, 0x1, UPT ;  /* 0x000000012700788c */ /* 0x000fc4000bf46270 */
[----:B------:R-:W-:Y:S01]  /*4550*/  UISETP.NE.AND UP0, UPT, UR17, 0x1, UPT ;  /* 0x000000011100788c */ /* 0x000fe2000bf05270 */
[----:B------:R-:W-:Y:S01]  /*4560*/  UMOV UR55, UR7 ;  /* 0x0000000700377c82 */ /* 0x000fe20008000000 */
[----:B------:R-:W-:Y:S01]  /*4570*/  UMOV UR53, UR9 ;  /* 0x0000000900357c82 */ /* 0x000fe20008000000 */
[----:B------:R-:W-:Y:S02]  /*4580*/  UISETP.NE.AND UP2, UPT, UR30, 0x1, UPT ;  /* 0x000000011e00788c */ /* 0x000fe4000bf45270 */
[----:B-1----:R-:W-:Y:S01]  /*4590*/  UISETP.NE.AND UP0, UPT, UR32, 0x1, UPT ;  /* 0x000000012000788c */ /* 0x002fe2000bf05270 */
[----:B------:R-:W1:Y:S01]  /*45a0*/  LDCU UR58, c[0x0][0xaa0] ;  /* 0x00015400ff3a77ac */ /* 0x000e620008000800 */
[----:B------:R-:W-:Y:S01]  /*45b0*/  UPLOP3.LUT UP4, UPT, UPT, UPT, UPT, 0x40, 0x4 ;  /* 0x000000000004789c */ /* 0x000fe20003f8e870 */
[----:B------:R-:W2:Y:S01]  /*45c0*/  LDCU.64 UR18, c[0x0][0xc28] ;  /* 0x00018500ff1277ac */ /* 0x000ea20008000a00 */
[----:B------:R-:W-:Y:S02]  /*45d0*/  UISETP.NE.AND.EX UP6, UPT, UR27, URZ, UPT, UP6 ;  /* 0x000000ff1b00728c */ /* 0x000fe4000bfc5360 */
[----:B------:R-:W-:-:S02]  /*45e0*/  UPRMT UR48, UR10, 0x654, UR48 ;  /* 0x000006540a307896 */ /* 0x000fc40008000030 */
[----:B------:R-:W-:Y:S02]  /*45f0*/  UPRMT UR47, URZ, 0x654, UR47 ;  /* 0x00000654ff2f7896 */ /* 0x000fe4000800002f */
[----:B------:R-:W-:Y:S02]  /*4600*/  UPRMT UR52, UR10, 0x654, UR37 ;  /* 0x000006540a347896 */ /* 0x000fe40008000025 */
[----:B------:R-:W-:Y:S02]  /*4610*/  UPRMT UR50, UR10, 0x654, UR36 ;  /* 0x000006540a327896 */ /* 0x000fe40008000024 */
[----:B------:R-:W-:Y:S02]  /*4620*/  UPRMT UR49, UR10, 0x654, UR25 ;  /* 0x000006540a317896 */ /* 0x000fe40008000019 */
[----:B------:R-:W-:Y:S02]  /*4630*/  USHF.R.U32.HI UR55, URZ, UR29, UR55 ;  /* 0x0000001dff377299 */ /* 0x000fe40008011637 */
[----:B------:R-:W-:-:S02]  /*4640*/  USHF.R.U32.HI UR53, URZ, UR57, UR53 ;  /* 0x00000039ff357299 */ /* 0x000fc40008011635 */
[----:B----4-:R-:W-:Y:S02]  /*4650*/  UISETP.NE.AND UP3, UPT, UR4, 0x1, UPT ;  /* 0x000000010400788c */ /* 0x010fe4000bf65270 */
[----:B------:R-:W-:Y:S02]  /*4660*/  UISETP.NE.AND UP2, UPT, UR35, 0x1, UPT ;  /* 0x000000012300788c */ /* 0x000fe4000bf45270 */
[----:B-12---:R-:W-:-:S11]  /*4670*/  UISETP.NE.AND UP0, UPT, UR42, 0x1, UPT ;  /* 0x000000012a00788c */ /* 0x006fd6000bf05270 */
.L_x_82:
[----:B------:R-:W-:Y:S04]  /*4680*/  SHF.L.U32 R2, R9, 0x1f, RZ ;  /* 0x0000001f09027819 */ /* 0x000fe800000006ff */
[----:B-1----:R-:W1:Y:S02]  /*4690*/  SYNCS.PHASECHK.TRANS64.TRYWAIT P0, [UR20+0xd0], R2 ;  /* 0x0000d002ff0075a7 */ /* 0x002e640008001114 */
[----:B-1----:R-:W-:Y:S05]  /*46a0*/  @!P0 BRA `(.L_x_72) ;  /* 0x0000004c00bc8947 */ /* 0x002fea0003800000 */
.L_x_167:
[----:B------:R-:W2:Y:S01]  /*46b0*/  LDS.128 R4, [UR20+0x110] ;  /* 0x00011014ff047984 */ /* 0x000ea20008000c00 */
[----:B------:R-:W-:Y:S01]  /*46c0*/  UISETP.GE.AND UP0, UPT, UR39, 0x1, UPT ;  /* 0x000000012700788c */ /* 0x000fe2000bf06270 */
[----:B------:R-:W-:Y:S01]  /*46d0*/  @!PT LDS RZ, [RZ] ;  /* 0x00000000fffff984 */ /* 0x000fe20000000800 */
[----:B------:R-:W-:Y:S01]  /*46e0*/  @!PT LDS RZ, [RZ] ;  /* 0x00000000fffff984 */ /* 0x000fe20000000800 */
[----:B------:R-:W-:Y:S01]  /*46f0*/  @!PT LDS RZ, [RZ] ;  /* 0x00000000fffff984 */ /* 0x000fe20000000800 */
[----:B------:R-:W-:Y:S01]  /*4700*/  @!PT LDS RZ, [RZ] ;  /* 0x00000000fffff984 */ /* 0x000fe20000000800 */
[----:B------:R3:W-:Y:S06]  /*4710*/  MEMBAR.ALL.CTA ;  /* 0x0000000000007992 */ /* 0x0007ec0000008000 */
[----:B---3--:R-:W3:Y:S02]  /*4720*/  FENCE.VIEW.ASYNC.S ;  /* 0x00000000000073c6 */ /* 0x008ee40000000000 */
[----:B---3--:R-:W-:Y:S01]  /*4730*/  SYNCS.ARRIVE.TRANS64.RED.A1T0 RZ, [UR47], RZ ;  /* 0x000000ffffff79a7 */ /* 0x008fe2000810042f */
[----:B--2---:R-:W-:Y:S11]  /*4740*/  LOP3.LUT P0, RZ, R6, 0x1, RZ, 0xc0, !PT ;  /* 0x0000000106ff7812 */ /* 0x004ff6000780c0ff */
[----:B------:R-:W-:Y:S02]  /*4750*/  @!UPT UIADD3 URZ, UPT, UPT, URZ, URZ, URZ ;  /* 0x000000fffffff290 */ /* 0x000fe4000fffe0ff */
[----:B------:R-:W-:Y:S01]  /*4760*/  VOTEU.ANY UP2, P0 ;  /* 0x0000000000ff7886 */ /* 0x000fe20000040100 */
[----:B------:R-:W-:Y:S11]  /*4770*/  PLOP3.LUT P0, PT, PT, PT, UP2, 0x80, 0x8 ;  /* 0x000000000008781c */ /* 0x000ff60003f0f028 */
[----:B------:R-:W-:Y:S02]  /*4780*/  @!UPT UIADD3 URZ, UPT, UPT, URZ, URZ, URZ ;  /* 0x000000fffffff290 */ /* 0x000fe4000fffe0ff */
[----:B-1----:R-:W-:Y:S02]  /*4790*/  @P0 MOV R2, R4 ;  /* 0x0000000400020202 */ /* 0x002fe40000000f00 */
[----:B------:R-:W-:Y:S02]  /*47a0*/  @P0 LOP3.LUT R0, R5, 0xffff, RZ, 0xc0, !PT ;  /* 0x0000ffff05000812 */ /* 0x000fe400078ec0ff */
[----:B------:R-:W-:Y:S02]  /*47b0*/  @P0 R2UR UR5, R2 ;  /* 0x00000000020502ca */ /* 0x000fe400000e0000 */
[----:B------:R-:W-:Y:S11]  /*47c0*/  @P0 R2UR UR4, R0 ;  /* 0x00000000000402ca */ /* 0x000ff600000e0000 */
[----:B------:R-:W-:Y:S02]  /*47d0*/  @UP2 UMOV UR16, UR5 ;  /* 0x0000000500102c82 */ /* 0x000fe40008000000 */
[----:B------:R-:W-:Y:S01]  /*47e0*/  @UP2 UMOV UR15, UR4 ;  /* 0x00000004000f2c82 */ /* 0x000fe20008000000 */
[----:B------:R-:W-:Y:S05]  /*47f0*/  BRA.U !UP0, `(.L_x_73) ;  /* 0x0000000108c07547 */ /* 0x000fea000b800000 */
[----:B------:R-:W-:Y:S02]  /*4800*/  UIMAD.WIDE.U32 UR8, UR15, UR31, URZ ;  /* 0x0000001f0f0872a5 */ /* 0x000fe4000f8e00ff */
[----:B------:R-:W-:Y:S02]  /*4810*/  UP2UR UR14, UPR, URZ, 0x4 ;  /* 0x00000004ff0e7883 */ /* 0x000fe40008000000 */
[----:B------:R-:W-:Y:S02]  /*4820*/  UISETP.NE.AND UP2, UPT, UR30, 0x1, UPT ;  /* 0x000000011e00788c */ /* 0x000fe4000bf45270 */
[----:B------:R-:W-:Y:S02]  /*4830*/  UIMAD.WIDE.U32 UR10, UR16, UR28, URZ ;  /* 0x0000001c100a72a5 */ /* 0x000fe4000f8e00ff */
[----:B------:R-:W-:Y:S02]  /*4840*/  USEL UR4, UR38, UR53, !UP2 ;  /* 0x0000003526047287 */ /* 0x000fe4000d000000 */
[----:B------:R-:W-:Y:S02]  /*4850*/  UISETP.NE.AND UP0, UPT, UR17, 0x1, UPT ;  /* 0x000000011100788c */ /* 0x000fe4000bf05270 */
[----:B------:R-:W-:Y:S02]  /*4860*/  UP2UR UR21, UPR, URZ, 0x2 ;  /* 0x00000002ff157883 */ /* 0x000fe40008000000 */
[----:B------:R-:W-:Y:S02]  /*4870*/  UISETP.NE.AND UP1, UPT, UR39, 0x1, UPT ;  /* 0x000000012700788c */ /* 0x000fe4000bf25270 */
[----:B------:R-:W-:Y:S02]  /*4880*/  UIMAD.WIDE.U32 UR12, UR4, UR18, URZ ;  /* 0x00000012040c72a5 */ /* 0x000fe4000f8e00ff */
[----:B------:R-:W-:Y:S01]  /*4890*/  USEL UR7, UR44, UR55, !UP0 ;  /* 0x000000372c077287 */ /* 0x000fe2000c000000 */
[----:B------:R-:W-:Y:S02]  /*48a0*/  UMOV UR5, UR9 ;  /* 0x0000000900057c82 */ /* 0x000fe40008000000 */
[----:B------:R-:W-:Y:S02]  /*48b0*/  USHF.R.U32.HI UR6, URZ, UR57, UR5 ;  /* 0x00000039ff067299 */ /* 0x000fe40008011605 */
[----:B------:R-:W-:Y:S02]  /*48c0*/  UIMAD.WIDE.U32 UR22, UR7, UR18, URZ ;  /* 0x00000012071672a5 */ /* 0x000fe4000f8e00ff */
[----:B------:R-:W-:Y:S02]  /*48d0*/  USEL UR6, UR15, UR6, !UP2 ;  /* 0x000000060f067287 */ /* 0x000fe4000d000000 */
[----:B------:R-:W-:Y:S01]  /*48e0*/  UISETP.NE.AND UP2, UPT, UR14, URZ, UPT ;  /* 0x000000ff0e00728c */ /* 0x000fe2000bf45270 */
[----:B------:R-:W-:Y:S01]  /*48f0*/  UMOV UR5, UR11 ;  /* 0x0000000b00057c82 */ /* 0x000fe20008000000 */
[----:B------:R-:W-:Y:S02]  /*4900*/  UIMAD.WIDE.U32 UR10, UR6, UR18, URZ ;  /* 0x00000012060a72a5 */ /* 0x000fe4000f8e00ff */
[----:B------:R-:W-:Y:S03]  /*4910*/  USHF.R.U32.HI UR8, URZ, UR29, UR5 ;  /* 0x0000001dff087299 */ /* 0x000fe60008011605 */
[----:B------:R-:W-:Y:S02]  /*4920*/  UMOV UR5, UR13 ;  /* 0x0000000d00057c82 */ /* 0x000fe40008000000 */
[----:B------:R-:W-:Y:S03]  /*4930*/  @UP1 USHF.R.U32.HI UR4, URZ, UR19, UR5 ;  /* 0x00000013ff041299 */ /* 0x000fe60008011605 */
[----:B------:R-:W-:Y:S01]  /*4940*/  UMOV UR5, UR23 ;  /* 0x0000001700057c82 */ /* 0x000fe20008000000 */
[----:B------:R-:W-:Y:S02]  /*4950*/  UIMAD UR4, UR39, UR4, URZ ;  /* 0x00000004270472a4 */ /* 0x000fe4000f8e02ff */
[----:B------:R-:W-:Y:S02]  /*4960*/  @UP1 USHF.R.U32.HI UR7, URZ, UR19, UR5 ;  /* 0x00000013ff071299 */ /* 0x000fe40008011605 */
[----:B------:R-:W-:Y:S02]  /*4970*/  USEL UR5, UR16, UR8, !UP0 ;  /* 0x0000000810057287 */ /* 0x000fe4000c000000 */
[----:B------:R-:W-:Y:S02]  /*4980*/  UIMAD UR8, UR39, UR7, URZ ;  /* 0x00000007270872a4 */ /* 0x000fe4000f8e02ff */
[----:B------:R-:W-:Y:S03]  /*4990*/  UISETP.GE.AND UP0, UPT, UR6, UR4, UPT ;  /* 0x000000040600728c */ /* 0x000fe6000bf06270 */
[----:B------:R-:W-:Y:S01]  /*49a0*/  UMOV UR4, UR11 ;  /* 0x0000000b00047c82 */ /* 0x000fe20008000000 */
[----:B------:R-:W-:Y:S02]  /*49b0*/  UISETP.GE.OR UP0, UPT, UR5, UR8, UP0 ;  /* 0x000000080500728c */ /* 0x000fe40008706670 */
[----:B------:R-:W-:Y:S02]  /*49c0*/  USHF.R.U32.HI UR4, URZ, UR19, UR4 ;  /* 0x00000013ff047299 */ /* 0x000fe40008011604 */
[----:B------:R-:W-:Y:S02]  /*49d0*/  UIMAD.WIDE.U32 UR8, UR5, UR18, URZ ;  /* 0x00000012050872a5 */ /* 0x000fe4000f8e00ff */
[----:B------:R-:W-:Y:S04]  /*49e0*/  USEL UR10, UR6, UR4, !UP1 ;  /* 0x00000004060a7287 */ /* 0x000fe8000c800000 */
[----:B------:R-:W-:Y:S01]  /*49f0*/  UIADD3 UR11, UPT, UPT, -UR10, URZ, URZ ;  /* 0x000000ff0a0b7290 */ /* 0x000fe2000fffe1ff */
[----:B------:R-:W-:Y:S02]  /*4a00*/  @!UP0 UMOV UR4, UR9 ;  /* 0x0000000900048c82 */ /* 0x000fe40008000000 */
[----:B------:R-:W-:Y:S02]  /*4a10*/  @!UP0 USHF.R.U32.HI UR4, URZ, UR19, UR4 ;  /* 0x00000013ff048299 */ /* 0x000fe40008011604 */
[----:B------:R-:W-:Y:S02]  /*4a20*/  UIMAD UR8, UR39, UR11, UR6 ;  /* 0x0000000b270872a4 */ /* 0x000fe4000f8e0206 */
[----:B------:R-:W-:Y:S02]  /*4a30*/  @!UP0 USEL UR4, UR5, UR4, !UP1 ;  /* 0x0000000405048287 */ /* 0x000fe4000c800000 */
[----:B------:R-:W-:Y:S02]  /*4a40*/  UISETP.NE.AND UP1, UPT, UR21, URZ, UPT ;  /* 0x000000ff1500728c */ /* 0x000fe4000bf25270 */
[----:B------:R-:W-:Y:S02]  /*4a50*/  @!UP0 UIMAD UR8, UR7, UR8, UR4 ;  /* 0x00000008070882a4 */ /* 0x000fe4000f8e0204 */
[----:B------:R-:W-:Y:S02]  /*4a60*/  @!UP0 UIADD3 UR9, UPT, UPT, UR10, -UR4, URZ ;  /* 0x800000040a098290 */ /* 0x000fe4000fffe0ff */
[----:B------:R-:W-:Y:S02]  /*4a70*/  UIADD3 UR4, UPT, UPT, -UR5, URZ, URZ ;  /* 0x000000ff05047290 */ /* 0x000fe4000fffe1ff */
[----:B------:R-:W-:Y:S02]  /*4a80*/  UIADD3 UR7, UPT, UPT, -UR6, URZ, URZ ;  /* 0x000000ff06077290 */ /* 0x000fe4000fffe1ff */
[----:B------:R-:W-:Y:S02]  /*4a90*/  @!UP0 UIMAD UR6, UR9, UR39, UR5 ;  /* 0x00000027090682a4 */ /* 0x000fe4000f8e0205 */
[----:B------:R-:W-:Y:S02]  /*4aa0*/  UIMAD UR16, UR17, UR4, UR16 ;  /* 0x00000004111072a4 */ /* 0x000fe4000f8e0210 */
[----:B------:R-:W-:Y:S01]  /*4ab0*/  UIMAD UR15, UR30, UR7, UR15 ;  /* 0x000000071e0f72a4 */ /* 0x000fe2000f8e020f */
[----:B------:R-:W-:Y:S02]  /*4ac0*/  @!UP0 UMOV UR5, UR8 ;  /* 0x0000000800058c82 */ /* 0x000fe40008000000 */
[----:B------:R-:W-:Y:S02]  /*4ad0*/  UIMAD UR16, UR5, UR17, UR16 ;  /* 0x00000011051072a4 */ /* 0x000fe4000f8e0210 */
[----:B------:R-:W-:Y:S11]  /*4ae0*/  UIMAD UR15, UR6, UR30, UR15 ;  /* 0x0000001e060f72a4 */ /* 0x000ff6000f8e020f */
[----:B------:R-:W-:Y:S01]  /*4af0*/  @!UPT UIADD3 URZ, UPT, UPT, URZ, URZ, URZ ;  /* 0x000000fffffff290 */ /* 0x000fe2000fffe0ff */
.L_x_73:
[----:B------:R-:W1:Y:S01]  /*4b00*/  @!UP3 LDCU.128 UR8, c[0x0][0xc10] ;  /* 0x00018200ff08b7ac */ /* 0x000e620008000c00 */
[----:B------:R-:W-:Y:S02]  /*4b10*/  ISETP.NE.U32.AND P1, PT, RZ, UR26, PT ;  /* 0x0000001aff007c0c */ /* 0x000fe4000bf25070 */
[----:B------:R-:W-:Y:S02]  /*4b20*/  SHF.L.U32 R8, R10, 0x1f, RZ ;  /* 0x0000001f0a087819 */ /* 0x000fe400000006ff */
[----:B------:R-:W-:Y:S01]  /*4b30*/  ISETP.NE.AND.EX P1, PT, RZ, UR27, PT, P1 ;  /* 0x0000001bff007c0c */ /* 0x000fe2000bf25310 */
[----:B------:R-:W2:Y:S01]  /*4b40*/  @!UP3 LDCU UR5, c[0x0][0xc0c] ;  /* 0x00018180ff05b7ac */ /* 0x000ea20008000800 */
[----:B-1----:R-:W-:Y:S07]  /*4b50*/  UIMAD.WIDE.U32 UR6, UR16, UR8, URZ ;  /* 0x00000008100672a5 */ /* 0x002fee000f8e00ff */
[----:B------:R-:W-:Y:S01]  /*4b60*/  @!UP3 UMOV UR4, UR7 ;  /* 0x000000070004bc82 */ /* 0x000fe20008000000 */
[----:B--2---:R-:W-:Y:S02]  /*4b70*/  @!UP3 UISETP.NE.AND UP0, UPT, UR5, 0x1, UPT ;  /* 0x000000010500b88c */ /* 0x004fe4000bf05270 */
[----:B------:R-:W-:Y:S02]  /*4b80*/  @!UP3 USHF.R.U32.HI UR4, URZ, UR9, UR4 ;  /* 0x00000009ff04b299 */ /* 0x000fe40008011604 */
[----:B------:R-:W-:Y:S02]  /*4b90*/  UIMAD.WIDE.U32 UR6, UR15, UR11, URZ ;  /* 0x0000000b0f0672a5 */ /* 0x000fe4000f8e00ff */
[----:B------:R-:W-:Y:S02]  /*4ba0*/  @!UP3 USEL UR8, UR16, UR4, !UP0 ;  /* 0x000000041008b287 */ /* 0x000fe4000c000000 */
[----:B------:R-:W-:Y:S03]  /*4bb0*/  @!UP3 UISETP.NE.AND UP0, UPT, UR10, 0x1, UPT ;  /* 0x000000010a00b88c */ /* 0x000fe6000bf05270 */
[----:B------:R-:W-:Y:S01]  /*4bc0*/  @!UP3 UMOV UR6, UR7 ;  /* 0x000000070006bc82 */ /* 0x000fe20008000000 */
[----:B------:R-:W-:Y:S01]  /*4bd0*/  USHF.L.U32 UR7, UR24, 0x7, URZ ;  /* 0x0000000718077899 */ /* 0x000fe200080006ff */
[----:B------:R-:W1:Y:S02]  /*4be0*/  @!UP3 LDCU UR4, c[0x0][0xc20] ;  /* 0x00018400ff04b7ac */ /* 0x000e640008000800 */
[----:B-1----:R-:W-:Y:S04]  /*4bf0*/  @!UP3 USHF.R.U32.HI UR6, URZ, UR4, UR6 ;  /* 0x00000004ff06b299 */ /* 0x002fe80008011606 */
[----:B------:R-:W-:Y:S04]  /*4c00*/  @!UP3 USEL UR6, UR15, UR6, !UP0 ;  /* 0x000000060f06b287 */ /* 0x000fe8000c000000 */
[----:B------:R-:W-:Y:S02]  /*4c10*/  @!UP3 UIADD3 UR4, UPT, UPT, -UR8, UR6, URZ ;  /* 0x000000060804b290 */ /* 0x000fe4000fffe1ff */
[----:B------:R-:W-:Y:S02]  /*4c20*/  @!UP3 UIADD3 UR6, UPT, UPT, UR8, -UR6, URZ ;  /* 0x800000060806b290 */ /* 0x000fe4000fffe0ff */
[----:B------:R-:W-:Y:S02]  /*4c30*/  @!UP3 UIMAD UR16, UR4, UR5, UR16 ;  /* 0x000000050410b2a4 */ /* 0x000fe4000f8e0210 */
[----:B------:R-:W-:Y:S01]  /*4c40*/  @!UP3 UIMAD UR15, UR6, UR10, UR15 ;  /* 0x0000000a060fb2a4 */ /* 0x000fe2000f8e020f */
[----:B------:R-:W-:Y:S11]  /*4c50*/  BRA.U UP4, `(.L_x_74) ;  /* 0x0000000104107547 */ /* 0x000ff6000b800000 */
[----:B------:R-:W-:Y:S04]  /*4c60*/  MOV R2, UR56 ;  /* 0x0000003800027c02 */ /* 0x000fe80008000f00 */
[----:B------:R-:W-:Y:S04]  /*4c70*/  SHF.L.U32 R2, R2, 0x1f, RZ ;  /* 0x0000001f02027819 */ /* 0x000fe800000006ff */
[----:B------:R-:W1:Y:S02]  /*4c80*/  SYNCS.PHASECHK.TRANS64.TRYWAIT P2, [UR20+0xc8], R2 ;  /* 0x0000c802ff0075a7 */ /* 0x000e640008041114 */
[----:B-1----:R-:W-:Y:S05]  /*4c90*/  @!P2 BRA `(.L_x_75) ;  /* 0x000000480058a947 */ /* 0x002fea0003800000 */
.L_x_74:
[----:B------:R-:W-:Y:S05]  /*4ca0*/  BRA.U !UP6, `(.L_x_76) ;  /* 0x000000010e387547 */ /* 0x000fea000b800000 */
[----:B------:R-:W-:Y:S01]  /*4cb0*/  UPLOP3.LUT UP1, UPT, UPT, UPT, UP5, 0x80, 0x8 ;  /* 0x000000000008789c */ /* 0x000fe20003f2f050 */
[----:B-1----:R-:W-:Y:S01]  /*4cc0*/  HFMA2 R0, -RZ, RZ, 0, 5.9604644775390625e-08 ;  /* 0x00000001ff007431 */ /* 0x002fe200000001ff */
[----:B------:R-:W1:Y:S01]  /*4cd0*/  LDCU.64 UR8, c[0x0][0x358] ;  /* 0x00006b00ff0877ac */ /* 0x000e620008000a00 */
[----:B------:R-:W-:Y:S03]  /*4ce0*/  IMAD.MOV.U32 R51, RZ, RZ, 0x1 ;  /* 0x00000001ff337424 */ /* 0x000fe600078e00ff */
[----:B------:R-:W-:Y:S05]  /*4cf0*/  PLOP3.LUT P2, PT, PT, PT, UP1, 0x80, 0x8 ;  /* 0x000000000008781c */ /* 0x000fea0003f4f018 */
[----:B------:R-:W2:Y:S01]  /*4d00*/  @UP1 LDCU.64 UR4, c[0x0][0x988] ;  /* 0x00013100ff0417ac */ /* 0x000ea20008000a00 */
[----:B------:R-:W-:Y:S07]  /*4d10*/  @UP1 UIMAD UR6, UR54, UR26, URZ ;  /* 0x0000001a360612a4 */ /* 0x000fee000f8e02ff */
[----:B------:R-:W-:Y:S01]  /*4d20*/  @!P2 PRMT R51, R0, 0x7610, R51 ;  /* 0x000076100033a816 */ /* 0x000fe20000000033 */
[----:B--2---:R-:W-:Y:S06]  /*4d30*/  @UP1 UIMAD.WIDE UR4, UR6, 0x4, UR4 ;  /* 0x00000004060418a5 */ /* 0x004fec000f8e0204 */
[----:B------:R-:W-:Y:S01]  /*4d40*/  IMAD.U32 R14, RZ, RZ, UR4 ;  /* 0x00000004ff0e7e24 */ /* 0x000fe2000f8e00ff */
[----:B------:R-:W-:Y:S04]  /*4d50*/  MOV R15, UR5 ;  /* 0x00000005000f7c02 */ /* 0x000fe80008000f00 */
[----:B------:R-:W2:Y:S01]  /*4d60*/  @!UP1 LDCU UR4, c[0x0][0x980] ;  /* 0x00013000ff0497ac */ /* 0x000ea20008000800 */
[----:B-1---5:R3:W5:Y:S02]  /*4d70*/  @P2 LDG.E R27, desc[UR8][R14.64] ;  /* 0x000000080e1b2981 */ /* 0x022764000c1e1900 */
[----:B--23--:R-:W-:Y:S07]  /*4d80*/  @!P2 IMAD.U32 R27, RZ, RZ, UR4 ;  /* 0x00000004ff1bae24 */ /* 0x00cfee000f8e00ff */
.L_x_76:
[----:B-----5:R-:W-:Y:S01]  /*4d90*/  @!P1 FSETP.EQ.AND P3, PT, R27, RZ, PT ;  /* 0x000000ff1b00920b */ /* 0x020fe20003f62000 */
[----:B------:R-:W-:Y:S01]  /*4da0*/  @!UPT UIADD3 URZ, UPT, UPT, URZ, URZ, URZ ;  /* 0x000000fffffff290 */ /* 0x000fe2000fffe0ff */
[----:B------:R-:W-:Y:S11]  /*4db0*/  @!P1 BRA `(.L_x_77) ;  /* 0x0000000000149947 */ /* 0x000ff60003800000 */
[----:B------:R-:W-:Y:S02]  /*4dc0*/  LOP3.LUT P1, RZ, R51, 0xff, RZ, 0xc0, !PT ;  /* 0x000000ff33ff7812 */ /* 0x000fe4000782c0ff */
[----:B------:R-:W-:Y:S04]  /*4dd0*/  PLOP3.LUT P3, PT, PT, PT, UP1, 0x80, 0x8 ;  /* 0x000000000008781c */ /* 0x000fe80003f6f018 */
[----:B------:R-:W-:Y:S07]  /*4de0*/  PLOP3.LUT P3, PT, P3, PT, PT, 0x8, 0x80 ;  /* 0x000000000080781c */ /* 0x000fee0001f6e170 */
[----:B------:R-:W-:Y:S11]  /*4df0*/  @P1 FSETP.EQ.AND P3, PT, R27, RZ, PT ;  /* 0x000000ff1b00120b */ /* 0x000ff60003f62000 */
[----:B------:R-:W-:Y:S02]  /*4e00*/  @!UPT UIADD3 URZ, UPT, UPT, URZ, URZ, URZ ;  /* 0x000000fffffff290 */ /* 0x000fe4000fffe0ff */
.L_x_77:
[----:B------:R-:W-:Y:S01]  /*4e10*/  USHF.L.U32 UR11, UR51, 0x6, URZ ;  /* 0x00000006330b7899 */ /* 0x000fe200080006ff */
[----:B------:R-:W2:Y:S01]  /*4e20*/  SYNCS.PHASECHK.TRANS64.TRYWAIT P1, [UR20+0xa0], R8 ;  /* 0x0000a008ff0075a7 */ /* 0x000ea20008021114 */
[----:B------:R-:W-:Y:S02]  /*4e30*/  UISETP.NE.AND UP0, UPT, UR32, 0x1, UPT ;  /* 0x000000012000788c */ /* 0x000fe4000bf05270 */
[----:B------:R-:W-:Y:S01]  /*4e40*/  UIMAD.WIDE.U32 UR4, UR11, UR33, URZ ;  /* 0x000000210b0472a5 */ /* 0x000fe2000f8e00ff */
[----:B------:R-:W-:Y:S04]  /*4e50*/  ELECT P2, URZ, PT ;  /* 0x0000000000ff782f */ /* 0x000fe80003840000 */
[----:B------:R-:W-:Y:S02]  /*4e60*/  PLOP3.LUT P2, PT, P3, P2, PT, 0xf2, 0x2f ;  /* 0x00000000002f781c */ /* 0x000fe40001f45e72 */
[----:B------:R-:W-:Y:S02]  /*4e70*/  UMOV UR4, UR5 ;  /* 0x0000000500047c82 */ /* 0x000fe40008000000 */
[----:B------:R-:W-:Y:S04]  /*4e80*/  USHF.R.U32.HI UR4, URZ, UR34, UR4 ;  /* 0x00000022ff047299 */ /* 0x000fe80008011604 */
[----:B------:R-:W-:Y:S02]  /*4e90*/  USEL UR12, UR11, UR4, !UP0 ;  /* 0x000000040b0c7287 */ /* 0x000fe4000c000000 */
[----:B------:R-:W-:Y:S02]  /*4ea0*/  UISETP.NE.AND UP0, UPT, UR35, 0x1, UPT ;  /* 0x000000012300788c */ /* 0x000fe4000bf05270 */
[----:B------:R-:W-:Y:S02]  /*4eb0*/  UIMAD.WIDE.U32 UR4, UR12, UR40, URZ ;  /* 0x000000280c0472a5 */ /* 0x000fe4000f8e00ff */
[----:B------:R-:W-:Y:S01]  /*4ec0*/  UIADD3 UR6, UPT, UPT, -UR12, URZ, URZ ;  /* 0x000000ff0c067290 */ /* 0x000fe2000fffe1ff */
[----:B-1----:R-:W-:Y:S03]  /*4ed0*/  @!P2 IMAD.MOV.U32 R0, RZ, 0x20, RZ ;  /* 0x00000020ff00a824 */ /* 0x002fe600078e00ff */
[----:B------:R-:W-:Y:S01]  /*4ee0*/  UIMAD UR11, UR32, UR6, UR11 ;  /* 0x00000006200b72a4 */ /* 0x000fe2000f8e020b */
[----:B------:R-:W-:Y:S01]  /*4ef0*/  @!P2 IMAD.MOV.U32 R0, RZ, 0x400, R0 ;  /* 0x00000400ff00a824 */ /* 0x000fe200078e0000 */
[----:B------:R-:W-:Y:S02]  /*4f00*/  UMOV UR4, UR5 ;  /* 0x0000000500047c82 */ /* 0x000fe40008000000 */
[----:B------:R-:W-:Y:S04]  /*4f10*/  USHF.R.U32.HI UR4, URZ, UR41, UR4 ;  /* 0x00000029ff047299 */ /* 0x000fe80008011604 */
[----:B------:R-:W-:Y:S02]  /*4f20*/  USEL UR13, UR12, UR4, !UP0 ;  /* 0x000000040c0d7287 */ /* 0x000fe4000c000000 */
[----:B------:R-:W-:Y:S02]  /*4f30*/  UISETP.NE.AND UP0, UPT, UR42, 0x1, UPT ;  /* 0x000000012a00788c */ /* 0x000fe4000bf05270 */
[----:B------:R-:W-:Y:S07]  /*4f40*/  UIMAD.WIDE.U32 UR4, UR13, UR43, URZ ;  /* 0x0000002b0d0472a5 */ /* 0x000fee000f8e00ff */
[----:B------:R-:W-:Y:S02]  /*4f50*/  UMOV UR4, UR5 ;  /* 0x0000000500047c82 */ /* 0x000fe40008000000 */
[----:B------:R-:W-:Y:S04]  /*4f60*/  USHF.R.U32.HI UR4, URZ, UR58, UR4 ;  /* 0x0000003aff047299 */ /* 0x000fe80008011604 */
[----:B------:R-:W-:Y:S02]  /*4f70*/  USEL UR14, UR13, UR4, !UP0 ;  /* 0x000000040d0e7287 */ /* 0x000fe4000c000000 */
[----:B------:R-:W-:Y:S02]  /*4f80*/  UIADD3 UR4, UPT, UPT, -UR13, URZ, URZ ;  /* 0x000000ff0d047290 */ /* 0x000fe4000fffe1ff */
[----:B------:R-:W-:Y:S02]  /*4f90*/  UIADD3 UR5, UPT, UPT, -UR14, URZ, URZ ;  /* 0x000000ff0e057290 */ /* 0x000fe4000fffe1ff */
[----:B------:R-:W-:Y:S02]  /*4fa0*/  UIMAD UR12, UR35, UR4, UR12 ;  /* 0x00000004230c72a4 */ /* 0x000fe4000f8e020c */
[----:B------:R-:W-:Y:S01]  /*4fb0*/  UIMAD UR13, UR42, UR5, UR13 ;  /* 0x000000052a0d72a4 */ /* 0x000fe2000f8e020d */
[----:B--2---:R-:W-:Y:S11]  /*4fc0*/  @!P1 BRA `(.L_x_78) ;  /* 0x0000004400a49947 */ /* 0x004ff60003800000 */
.L_x_170:
[----:B------:R-:W-:Y:S01]  /*4fd0*/  @!P2 R2UR UR4, R0 ;  /* 0x000000000004a2ca */ /* 0x000fe200000e0000 */
[----:B------:R-:W-:Y:S01]  /*4fe0*/  VOTEU.ALL UP0, P2 ;  /* 0x0000000000ff7886 */ /* 0x000fe20001000000 */
[----:B-1----:R-:W-:Y:S04]  /*4ff0*/  @!P2 IADD3 R2, P1, PT, R12, 0x680, RZ ;  /* 0x000006800c02a810 */ /* 0x002fe80007f3e0ff */
[----:B------:R-:W-:Y:S01]  /*5000*/  @!P2 R2UR UR5, R2 ;  /* 0x000000000205a2ca */ /* 0x000fe200000e0000 */
[----:B------:R-:W-:Y:S01]  /*5010*/  @!P2 IMAD.X R0, RZ, RZ, R13, P1 ;  /* 0x000000ffff00a224 */ /* 0x000fe200008e060d */
[----:B------:R-:W-:Y:S05]  /*5020*/  @!UP0 UIADD3 UR8, UPT, UPT, UR20, 0x200, URZ ;  /* 0x0000020014088890 */ /* 0x000fea000fffe0ff */
[----:B------:R-:W-:Y:S01]  /*5030*/  @!UP0 UPRMT UR6, UR4, 0x5410, URZ ;  /* 0x0000541004068896 */ /* 0x000fe200080000ff */
[----:B------:R-:W-:Y:S01]  /*5040*/  @!P2 R2UR UR4, R0 ;  /* 0x000000000004a2ca */ /* 0x000fe200000e0000 */
[----:B------:R-:W-:Y:S01]  /*5050*/  VOTEU.ALL UP0, P2 ;  /* 0x0000000000ff7886 */ /* 0x000fe20001000000 */
[----:B------:R-:W-:Y:S03]  /*5060*/  @!P2 IMAD.MOV.U32 R0, RZ, RZ, 0x1000 ;  /* 0x00001000ff00a424 */ /* 0x000fe600078e00ff */
[----:B------:R-:W-:Y:S01]  /*5070*/  IMAD.U32 R14, RZ, RZ, UR5 ;  /* 0x00000005ff0e7e24 */ /* 0x000fe2000f8e00ff */
[----:B------:R-:W-:Y:S01]  /*5080*/  @!UP0 UMOV UR9, UR37 ;  /* 0x0000002500098c82 */ /* 0x000fe20008000000 */
[----:B------:R-:W-:Y:S06]  /*5090*/  @!UP0 UMOV UR10, UR7 ;  /* 0x00000007000a8c82 */ /* 0x000fec0008000000 */
[----:B------:R-:W-:Y:S01]  /*50a0*/  IMAD.U32 R15, RZ, RZ, UR4 ;  /* 0x00000004ff0f7e24 */ /* 0x000fe2000f8e00ff */
[----:B------:R-:W-:Y:S04]  /*50b0*/  @!P2 R2UR UR4, R14 ;  /* 0x000000000e04a2ca */ /* 0x000fe800000e0000 */
[----:B------:R-:W-:Y:S11]  /*50c0*/  @!P2 R2UR UR5, R15 ;  /* 0x000000000f05a2ca */ /* 0x000ff600000e0000 */
[----:B------:R-:W-:Y:S02]  /*50d0*/  @!UPT UIADD3 URZ, UPT, UPT, URZ, URZ, URZ ;  /* 0x000000fffffff290 */ /* 0x000fe4000fffe0ff */
[----:B------:R1:W-:Y:S01]  /*50e0*/  @!UP0 UTMALDG.5D.IM2COL [UR8], [UR4], UR6 ;  /* 0x00000008040083b4 */ /* 0x0003e20008060006 */
[----:B------:R2:W-:Y:S01]  /*50f0*/  @!P2 SYNCS.ARRIVE.TRANS64.RED.A0TR RZ, [UR20+0x80], R0 ;  /* 0x00008000ffffa9a7 */ /* 0x0005e20008300414 */
[----:B------:R-:W-:Y:S01]  /*5100*/  SYNCS.ARRIVE.TRANS64.RED.A1T0 RZ, [UR52], RZ ;  /* 0x000000ffffff79a7 */ /* 0x000fe20008100434 */
[----:B--2---:R-:W-:Y:S01]  /*5110*/  @!P2 IMAD.MOV.U32 R0, RZ, 0x20, RZ ;  /* 0x00000020ff00a824 */ /* 0x004fe200078e00ff */
[----:B------:R-:W2:Y:S03]  /*5120*/  SYNCS.PHASECHK.TRANS64.TRYWAIT P1, [UR20+0xa8], R8 ;  /* 0x0000a808ff0075a7 */ /* 0x000ea60008021114 */
[----:B------:R-:W-:Y:S01]  /*5130*/  @!P2 IMAD.MOV.U32 R0, RZ, 0x400, R0 ;  /* 0x00000400ff00a824 */ /* 0x000fe200078e0000 */
[----:B-12---:R-:W-:Y:S06]  /*5140*/  @!P1 BRA `(.L_x_79) ;  /* 0x00000044005c9947 */ /* 0x006fec0003800000 */
.L_x_172:
[----:B------:R-:W-:Y:S01]  /*5150*/  @!P2 R2UR UR4, R0 ;  /* 0x000000000004a2ca */ /* 0x000fe200000e0000 */
[----:B------:R-:W-:Y:S01]  /*5160*/  VOTEU.ALL UP0, P2 ;  /* 0x0000000000ff7886 */ /* 0x000fe20001000000 */
[----:B-1----:R-:W-:Y:S04]  /*5170*/  @!P2 IADD3 R2, P1, PT, R12, 0x680, RZ ;  /* 0x000006800c02a810 */ /* 0x002fe80007f3e0ff */
[----:B------:R-:W-:Y:S01]  /*5180*/  @!P2 R2UR UR5, R2 ;  /* 0x000000000205a2ca */ /* 0x000fe200000e0000 */
[----:B------:R-:W-:Y:S01]  /*5190*/  @!P2 IMAD.X R0, RZ, RZ, R13, P1 ;  /* 0x000000ffff00a224 */ /* 0x000fe200008e060d */
[----:B------:R-:W-:Y:S02]  /*51a0*/  @!UP0 UIADD3 UR10, UPT, UPT, UR7, 0x20, URZ ;  /* 0x00000020070a8890 */ /* 0x000fe4000fffe0ff */
[----:B------:R-:W-:Y:S03]  /*51b0*/  @!UP0 UIADD3 UR8, UPT, UPT, UR20, 0x1200, URZ ;  /* 0x0000120014088890 */ /* 0x000fe6000fffe0ff */
[----:B------:R-:W-:Y:S01]  /*51c0*/  @!UP0 UPRMT UR6, UR4, 0x5410, URZ ;  /* 0x0000541004068896 */ /* 0x000fe200080000ff */
[----:B------:R-:W-:Y:S01]  /*51d0*/  @!P2 R2UR UR4, R0 ;  /* 0x000000000004a2ca */ /* 0x000fe200000e0000 */
[----:B------:R-:W-:Y:S01]  /*51e0*/  VOTEU.ALL UP0, P2 ;  /* 0x0000000000ff7886 */ /* 0x000fe20001000000 */
[----:B------:R-:W-:Y:S03]  /*51f0*/  @!P2 IMAD.MOV.U32 R0, RZ, RZ, 0x1000 ;  /* 0x00001000ff00a424 */ /* 0x000fe600078e00ff */
[----:B------:R-:W-:Y:S01]  /*5200*/  IMAD.U32 R14, RZ, RZ, UR5 ;  /* 0x00000005ff0e7e24 */ /* 0x000fe2000f8e00ff */
[----:B------:R-:W-:Y:S07]  /*5210*/  @!UP0 UMOV UR9, UR36 ;  /* 0x0000002400098c82 */ /* 0x000fee0008000000 */
        /* <DEDUP_REMOVED lines=11> */
.L_x_174:
[----:B------:R-:W-:Y:S01]  /*52d0*/  @!P2 R2UR UR4, R0 ;  /* 0x000000000004a2ca */ /* 0x000fe200000e0000 */
[----:B------:R-:W-:Y:S01]  /*52e0*/  VOTEU.ALL UP0, P2 ;  /* 0x0000000000ff7886 */ /* 0x000fe20001000000 */
[----:B-1----:R-:W-:Y:S02]  /*52f0*/  @!P2 IADD3 R2, P1, PT, R12, 0x680, RZ ;  /* 0x000006800c02a810 */ /* 0x002fe40007f3e0ff */
[----:B------:R-:W-:Y:S02]  /*5300*/  @P0 SHF.R.U32.HI R4, RZ, 0x10, R5 ;  /* 0x00000010ff040819 */ /* 0x000fe40000011605 */
[----:B------:R-:W-:Y:S01]  /*5310*/  @!P2 R2UR UR5, R2 ;  /* 0x000000000205a2ca */ /* 0x000fe200000e0000 */
[----:B------:R-:W-:Y:S01]  /*5320*/  @!P2 IMAD.X R0, RZ, RZ, R13, P1 ;  /* 0x000000ffff00a224 */ /* 0x000fe200008e060d */
[----:B------:R-:W-:Y:S01]  /*5330*/  @!UP0 UIADD3 UR10, UPT, UPT, UR7, 0x40, URZ ;  /* 0x00000040070a8890 */ /* 0x000fe2000fffe0ff */
[----:B------:R-:W-:Y:S01]  /*5340*/  @P0 R2UR UR54, R4 ;  /* 0x00000000043602ca */ /* 0x000fe200000e0000 */
        /* <DEDUP_REMOVED lines=14> */
[----:B------:R-:W2:Y:S02]  /*5430*/  SYNCS.PHASECHK.TRANS64.TRYWAIT P1, [UR20+0xb8], R8 ;  /* 0x0000b808ff0075a7 */ /* 0x000ea40008021114 */
[----:B-12---:R-:W-:Y:S05]  /*5440*/  @!P1 BRA `(.L_x_81) ;  /* 0x0000004000cc9947 */ /* 0x006fea0003800000 */
.L_x_176:
[----:B-1----:R-:W-:Y:S01]  /*5450*/  @!P2 IMAD.MOV.U32 R0, RZ, 0x20, RZ ;  /* 0x00000020ff00a824 */ /* 0x002fe200078e00ff */
[----:B------:R-:W-:Y:S01]  /*5460*/  @!P2 IADD3 R2, P0, PT, R12, 0x680, RZ ;  /* 0x000006800c02a810 */ /* 0x000fe20007f1e0ff */
[----:B------:R-:W-:Y:S01]  /*5470*/  VOTEU.ALL UP0, P2 ;  /* 0x0000000000ff7886 */ /* 0x000fe20001000000 */
[----:B------:R-:W-:Y:S01]  /*5480*/  LOP3.LUT R10, R10, 0x1, RZ, 0x3c, !PT ;  /* 0x000000010a0a7812 */ /* 0x000fe200078e3cff */
[----:B------:R-:W-:Y:S01]  /*5490*/  @!P2 IMAD.MOV.U32 R0, RZ, 0x400, R0 ;  /* 0x00000400ff00a824 */ /* 0x000fe200078e0000 */
[----:B------:R-:W-:Y:S01]  /*54a0*/  @!P2 R2UR UR5, R2 ;  /* 0x000000000205a2ca */ /* 0x000fe200000e0000 */
[----:B------:R-:W-:Y:S01]  /*54b0*/  UIADD3 UR24, UPT, UPT, UR15, UR46, URZ ;  /* 0x0000002e0f187290 */ /* 0x000fe2000fffe0ff */
[----:B------:R-:W-:Y:S01]  /*54c0*/  LOP3.LUT R9, R9, 0x1, RZ, 0x3c, !PT ;  /* 0x0000000109097812 */ /* 0x000fe200078e3cff */
[----:B------:R-:W-:Y:S01]  /*54d0*/  @!UP0 UIADD3 UR8, UPT, UPT, UR20, 0x3200, URZ ;  /* 0x0000320014088890 */ /* 0x000fe2000fffe0ff */
[----:B------:R-:W-:Y:S01]  /*54e0*/  @!P2 R2UR UR4, R0 ;  /* 0x000000000004a2ca */ /* 0x000fe200000e0000 */
[----:B------:R-:W-:Y:S01]  /*54f0*/  @!P2 IMAD.X R0, RZ, RZ, R13, P0 ;  /* 0x000000ffff00a224 */ /* 0x000fe200000e060d */
[----:B------:R-:W-:Y:S02]  /*5500*/  @!UP0 UIADD3 UR10, UPT, UPT, UR7, 0x60, URZ ;  /* 0x00000060070a8890 */ /* 0x000fe4000fffe0ff */
[----:B------:R-:W-:Y:S02]  /*5510*/  @!UP0 UIADD3 UR9, UPT, UPT, UR20, 0x98, URZ ;  /* 0x0000009814098890 */ /* 0x000fe4000fffe0ff */
[----:B------:R-:W-:Y:S02]  /*5520*/  UIADD3 UR51, UPT, UPT, UR16, UR45, URZ ;  /* 0x0000002d10337290 */ /* 0x000fe4000fffe0ff */
[----:B------:R-:W-:Y:S01]  /*5530*/  UPLOP3.LUT UP4, UPT, UPT, UPT, UPT, 0x80, 0x8 ;  /* 0x000000000008789c */ /* 0x000fe20003f8f070 */
[----:B------:R-:W-:Y:S04]  /*5540*/  IMAD.U32 R4, RZ, RZ, UR5 ;  /* 0x00000005ff047e24 */ /* 0x000fe8000f8e00ff */
[----:B------:R-:W-:Y:S01]  /*5550*/  @!UP0 UPRMT UR6, UR4, 0x5410, URZ ;  /* 0x0000541004068896 */ /* 0x000fe200080000ff */
[----:B------:R-:W-:Y:S01]  /*5560*/  @!P2 R2UR UR4, R0 ;  /* 0x000000000004a2ca */ /* 0x000fe200000e0000 */
[----:B------:R-:W-:Y:S11]  /*5570*/  VOTEU.ALL UP0, P2 ;  /* 0x0000000000ff7886 */ /* 0x000ff60001000000 */
[----:B------:R-:W-:Y:S01]  /*5580*/  @!UPT UIADD3 URZ, UPT, UPT, URZ, URZ, URZ ;  /* 0x000000fffffff290 */ /* 0x000fe2000fffe0ff */
[----:B------:R-:W-:Y:S01]  /*5590*/  IMAD.U32 R5, RZ, RZ, UR4 ;  /* 0x00000004ff057e24 */ /* 0x000fe2000f8e00ff */
[----:B------:R-:W-:Y:S04]  /*55a0*/  @!P2 R2UR UR4, R4 ;  /* 0x000000000404a2ca */ /* 0x000fe800000e0000 */
[----:B------:R-:W-:Y:S11]  /*55b0*/  @!P2 R2UR UR5, R5 ;  /* 0x000000000505a2ca */ /* 0x000ff600000e0000 */
[----:B------:R-:W-:Y:S02]  /*55c0*/  @!UPT UIADD3 URZ, UPT, UPT, URZ, URZ, URZ ;  /* 0x000000fffffff290 */ /* 0x000fe4000fffe0ff */
[----:B------:R1:W-:Y:S01]  /*55d0*/  @!UP0 UTMALDG.5D.IM2COL [UR8], [UR4], UR6 ;  /* 0x00000008040083b4 */ /* 0x0003e20008060006 */
[----:B------:R1:W-:Y:S01]  /*55e0*/  @!P2 SYNCS.ARRIVE.TRANS64.RED.A0TR RZ, [UR20+0x98], R3 ;  /* 0x00009803ffffa9a7 */ /* 0x0003e20008300414 */
[----:B------:R-:W-:Y:S01]  /*55f0*/  SYNCS.ARRIVE.TRANS64.RED.A1T0 RZ, [UR48], RZ ;  /* 0x000000ffffff79a7 */ /* 0x000fe20008100430 */
[----:B------:R-:W-:Y:S05]  /*5600*/  BRA.U UP2, `(.L_x_82) ;  /* 0xfffffff1021c7547 */ /* 0x000fea000b83ffff */
[----:B------:R-:W-:-:S04]  /*5610*/  SHF.L.U32 R2, R10, 0x1f, RZ ;  /* 0x0000001f0a027819 */ /* 0x000fc800000006ff */
[----:B------:R-:W2:Y:S02]  /*5620*/  SYNCS.PHASECHK.TRANS64.TRYWAIT P0, [UR20+0xa0], R2 ;  /* 0x0000a002ff0075a7 */ /* 0x000ea40008001114 */
[----:B--2---:R-:W-:Y:S05]  /*5630*/  @!P0 BRA `(.L_x_83) ;  /* 0x0000004000688947 */ /* 0x004fea0003800000 */
.L_x_178:
[----:B------:R-:W3:Y:S02]  /*5640*/  SYNCS.PHASECHK.TRANS64.TRYWAIT P0, [UR20+0xa8], R2 ;  /* 0x0000a802ff0075a7 */ /* 0x000ee40008001114 */
[----:B---3--:R-:W-:Y:S05]  /*5650*/  @!P0 BRA `(.L_x_84) ;  /* 0x0000004000788947 */ /* 0x008fea0003800000 */
.L_x_180:
[----:B------:R-:W3:Y:S02]  /*5660*/  SYNCS.PHASECHK.TRANS64.TRYWAIT P0, [UR20+0xb0], R2 ;  /* 0x0000b002ff0075a7 */ /* 0x000ee40008001114 */
[----:B---3--:R-:W-:Y:S05]  /*5670*/  @!P0 BRA `(.L_x_85) ;  /* 0x0000004000888947 */ /* 0x008fea0003800000 */
.L_x_182:
[----:B--2---:R-:W-:-:S07]  /*5680*/  MOV R0, UR20 ;  /* 0x0000001400007c02 */ /* 0x004fce0008000f00 */
.L_x_86:
[----:B--2---:R-:W-:-:S04]  /*5690*/  SHF.L.U32 R2, R10, 0x1f, RZ ;  /* 0x0000001f0a027819 */ /* 0x004fc800000006ff */
[----:B------:R2:W3:Y:S03]  /*56a0*/  SYNCS.PHASECHK.TRANS64.TRYWAIT P0, [R0+URZ+0xb8], R2 ;  /* 0x0000b802000075a7 */ /* 0x0004e600080011ff */
[----:B---3--:R-:W-:Y:S05]  /*56b0*/  @!P0 NANOSLEEP.SYNCS 0x989680 ;  /* 0x009896800000895d */ /* 0x008fea0003900000 */
[----:B------:R-:W3:Y:S02]  /*56c0*/  @!P0 SYNCS.PHASECHK.TRANS64 P0, [R0+URZ+0xb8], R2 ;  /* 0x0000b802000085a7 */ /* 0x000ee400080010ff */
[----:B-1-3--:R-:W-:Y:S05]  /*56d0*/  @P0 EXIT ;  /* 0x000000000000094d */ /* 0x00afea0003800000 */
[----:B------:R-:W-:Y:S05]  /*56e0*/  BRA `(.L_x_86) ;  /* 0xfffffffc00e87947 */ /* 0x000fea000383ffff */
.L_x_71:
[----:B------:R-:W-:-:S06]  /*56f0*/  UISETP.GE.AND UP0, UPT, UR18, 0x4, UPT ;  /* 0x000000041200788c */ /* 0x000fcc000bf06270 */
[----:B------:R-:W-:-:S13]  /*5700*/  PLOP3.LUT P0, PT, PT, PT, UP0, 0x80, 0x8 ;  /* 0x000000000008781c */ /* 0x000fda0003f0f008 */
[----:B------:R-:W-:Y:S05]  /*5710*/  @!P0 EXIT ;  /* 0x000000000000894d */ /* 0x000fea0003800000 */
[----:B------:R-:W1:Y:S08]  /*5720*/  S2UR UR4, SR_CgaCtaId ;  /* 0x00000000000479c3 */ /* 0x000e700000008800 */
[----:B------:R-:W-:Y:S01]  /*5730*/  BAR.SYNC.DEFER_BLOCKING 0x6, 0xa0 ;  /* 0x0182800000007b1d */ /* 0x000fe20000010000 */
[C---:B------:R-:W-:Y:S01]  /*5740*/  IMAD.SHL.U32 R4, R50.reuse, 0x20, RZ ;  /* 0x0000002032047824 */ /* 0x040fe200078e00ff */
[----:B------:R-:W-:Y:S01]  /*5750*/  SHF.R.U32.HI R5, RZ, 0x1, R50 ;  /* 0x00000001ff057819 */ /* 0x000fe20000011632 */
[C---:B------:R-:W-:Y:S01]  /*5760*/  IMAD.SHL.U32 R0, R50.reuse, 0x4, RZ ;  /* 0x0000000432007824 */ /* 0x040fe200078e00ff */
[C---:B------:R-:W-:Y:S01]  /*5770*/  LOP3.LUT P0, RZ, R50.reuse, 0x4, RZ, 0xc0, !PT ;  /* 0x0000000432ff7812 */ /* 0x040fe2000780c0ff */
[----:B------:R-:W-:Y:S01]  /*5780*/  IMAD.SHL.U32 R49, R50, 0x10, RZ ;  /* 0x0000001032317824 */ /* 0x000fe200078e00ff */
[----:B------:R-:W-:Y:S01]  /*5790*/  UMOV UR49, 0x400 ;  /* 0x0000040000317882 */ /* 0x000fe20000000000 */
[----:B------:R-:W-:Y:S01]  /*57a0*/  LOP3.LUT R3, R4, 0xc0, RZ, 0xc0, !PT ;  /* 0x000000c004037812 */ /* 0x000fe200078ec0ff */
[----:B------:R-:W2:Y:S01]  /*57b0*/  LDC.64 R42, c[0x0][0x9b0] ;  /* 0x00026c00ff2a7b82 */ /* 0x000ea20000000a00 */
[----:B------:R-:W-:Y:S01]  /*57c0*/  IMAD.U32 R23, R50, 0x10000, RZ ;  /* 0x0001000032177824 */ /* 0x000fe200078e00ff */
[----:B------:R-:W-:Y:S01]  /*57d0*/  LOP3.LUT R49, R49, 0x600, RZ, 0xc0, !PT ;  /* 0x0000060031317812 */ /* 0x000fe200078ec0ff */
[----:B------:R-:W-:Y:S01]  /*57e0*/  IMAD.MOV.U32 R61, RZ, RZ, 0x20 ;  /* 0x00000020ff3d7424 */ /* 0x000fe200078e00ff */
[----:B------:R-:W-:Y:S01]  /*57f0*/  LOP3.LUT R0, R3, 0x18, R0, 0xf8, !PT ;  /* 0x0000001803007812 */ /* 0x000fe200078ef800 */
[----:B------:R-:W-:Y:S01]  /*5800*/  IMAD.MOV.U32 R48, RZ, RZ, 0x1 ;  /* 0x00000001ff307424 */ /* 0x000fe200078e00ff */
[----:B------:R-:W-:Y:S01]  /*5810*/  LOP3.LUT R49, R49, 0x20, R4, 0xf8, !PT ;  /* 0x0000002031317812 */ /* 0x000fe200078ef804 */
[----:B------:R-:W-:Y:S01]  /*5820*/  IMAD.MOV.U32 R22, RZ, RZ, RZ ;  /* 0x000000ffff167224 */ /* 0x000fe200078e00ff */
[----:B------:R-:W3:Y:S01]  /*5830*/  LDC.64 R40, c[0x0][0x9a8] ;  /* 0x00026a00ff287b82 */ /* 0x000ee20000000a00 */
[----:B------:R-:W-:-:S02]  /*5840*/  LOP3.LUT R0, R0, 0x8, R5, 0x78, !PT ;  /* 0x0000000800007812 */ /* 0x000fc400078e7805 */
[----:B------:R-:W-:Y:S02]  /*5850*/  CS2R R46, SRZ ;  /* 0x00000000002e7805 */ /* 0x000fe4000001ff00 */
[----:B------:R-:W-:Y:S01]  /*5860*/  LOP3.LUT R49, R49, 0x100, R4, 0xf8, !PT ;  /* 0x0000010031317812 */ /* 0x000fe200078ef804 */
[----:B------:R-:W4:Y:S01]  /*5870*/  LDCU UR55, c[0x0][0x370] ;  /* 0x00006e00ff3777ac */ /* 0x000f220008000800 */
[----:B------:R-:W-:Y:S02]  /*5880*/  LOP3.LUT R50, R50, 0x60, RZ, 0xc0, !PT ;  /* 0x0000006032327812 */ /* 0x000fe400078ec0ff */
[----:B------:R-:W-:Y:S01]  /*5890*/  LOP3.LUT R49, R49, R0, RZ, 0xfc, !PT ;  /* 0x0000000031317212 */ /* 0x000fe200078efcff */
[----:B-1----:R-:W-:Y:S01]  /*58a0*/  ULEA UR49, UR4, UR49, 0x18 ;  /* 0x0000003104317291 */ /* 0x002fe2000f8ec0ff */
[----:B------:R-:W-:Y:S01]  /*58b0*/  LOP3.LUT R23, R23, 0x600000, RZ, 0xc0, !PT ;  /* 0x0060000017177812 */ /* 0x000fe200078ec0ff */
[----:B------:R-:W1:Y:S01]  /*58c0*/  LDCU.64 UR4, c[0x0][0x990] ;  /* 0x00013200ff0477ac */ /* 0x000e620008000a00 */
[----:B------:R-:W-:Y:S01]  /*58d0*/  SEL R61, R61, 0xffffffe0, !P0 ;  /* 0xffffffe03d3d7807 */ /* 0x000fe20004000000 */
[----:B------:R-:W2:Y:S05]  /*58e0*/  LDCU UR48, c[0x0][0xc0c] ;  /* 0x00018180ff3077ac */ /* 0x000eaa0008000800 */
[----:B------:R-:W4:Y:S01]  /*58f0*/  LDS R2, [UR49+0x120] ;  /* 0x00012031ff027984 */ /* 0x000f220008000800 */
[----:B------:R-:W2:Y:S01]  /*5900*/  LDCU UR38, c[0x0][0xc30] ;  /* 0x00018600ff2677ac */ /* 0x000ea20008000800 */
[----:B------:R-:W2:Y:S01]  /*5910*/  LDCU.64 UR60, c[0x0][0x988] ;  /* 0x00013100ff3c77ac */ /* 0x000ea20008000a00 */
[----:B------:R-:W2:Y:S01]  /*5920*/  LDCU.64 UR46, c[0x0][0xc28] ;  /* 0x00018500ff2e77ac */ /* 0x000ea20008000a00 */
[----:B-1----:R-:W-:-:S02]  /*5930*/  IMAD.U32 R54, RZ, RZ, UR4 ;  /* 0x00000004ff367e24 */ /* 0x002fc4000f8e00ff */
[----:B------:R-:W-:Y:S01]  /*5940*/  IMAD.U32 R53, RZ, RZ, UR5 ;  /* 0x00000005ff357e24 */ /* 0x000fe2000f8e00ff */
[----:B------:R-:W1:Y:S01]  /*5950*/  LDCU.128 UR4, c[0x0][0xb80] ;  /* 0x00017000ff0477ac */ /* 0x000e620008000c00 */
[----:B------:R-:W2:Y:S01]  /*5960*/  LDCU.128 UR56, c[0x0][0xc10] ;  /* 0x00018200ff3877ac */ /* 0x000ea20008000c00 */
[----:B------:R-:W2:Y:S01]  /*5970*/  LDCU UR53, c[0x0][0x374] ;  /* 0x00006e80ff3577ac */ /* 0x000ea20008000800 */
[----:B------:R-:W-:Y:S01]  /*5980*/  UMOV UR52, URZ ;  /* 0x000000ff00347c82 */ /* 0x000fe20008000000 */
[----:B------:R-:W-:Y:S01]  /*5990*/  UMOV UR50, URZ ;  /* 0x000000ff00327c82 */ /* 0x000fe20008000000 */
[----:B-1----:R-:W-:Y:S01]  /*59a0*/  IMAD.U32 R58, RZ, RZ, UR4 ;  /* 0x00000004ff3a7e24 */ /* 0x002fe2000f8e00ff */
[----:B------:R-:W-:Y:S01]  /*59b0*/  UIADD3 UR4, UPT, UPT, UR49, 0x200, URZ ;  /* 0x0000020031047890 */ /* 0x000fe2000fffe0ff */
[----:B------:R-:W-:Y:S02]  /*59c0*/  IMAD.U32 R57, RZ, RZ, UR5 ;  /* 0x00000005ff397e24 */ /* 0x000fe4000f8e00ff */
[----:B------:R-:W-:-:S02]  /*59d0*/  IMAD.U32 R56, RZ, RZ, UR6 ;  /* 0x00000006ff387e24 */ /* 0x000fc4000f8e00ff */
[----:B------:R-:W-:Y:S02]  /*59e0*/  IMAD.U32 R55, RZ, RZ, UR7 ;  /* 0x00000007ff377e24 */ /* 0x000fe4000f8e00ff */
[C---:B----4-:R-:W-:Y:S01]  /*59f0*/  VIADD R3, R2.reuse, 0x80 ;  /* 0x0000008002037836 */ /* 0x050fe20000000000 */
[----:B------:R-:W-:Y:S01]  /*5a00*/  LOP3.LUT R2, R2, 0xffff, RZ, 0xc0, !PT ;  /* 0x0000ffff02027812 */ /* 0x000fe200078ec0ff */
[----:B------:R-:W-:-:S03]  /*5a10*/  IMAD.U32 R60, RZ, RZ, UR4 ;  /* 0x00000004ff3c7e24 */ /* 0x000fc6000f8e00ff */
[----:B------:R-:W-:-:S05]  /*5a20*/  LOP3.LUT R3, R3, 0xffff, RZ, 0xc0, !PT ;  /* 0x0000ffff03037812 */ /* 0x000fca00078ec0ff */
[----:B--23--:R1:W-:Y:S02]  /*5a30*/  STL.64 [R1], R2 ;  /* 0x0000000201007387 */ /* 0x00c3e40000100a00 */
.L_x_130:
[----:B-1----:R-:W-:Y:S04]  /*5a40*/  SHF.L.U32 R2, R46, 0x1f, RZ ;  /* 0x0000001f2e027819 */ /* 0x002fe800000006ff */
[----:B------:R-:W1:Y:S02]  /*5a50*/  SYNCS.PHASECHK.TRANS64.TRYWAIT P0, [UR49+0xd0], R2 ;  /* 0x0000d002ff0075a7 */ /* 0x000e640008001131 */
[----:B-12---:R-:W-:Y:S05]  /*5a60*/  @!P0 BRA `(.L_x_87) ;  /* 0x0000003c00a48947 */ /* 0x006fea0003800000 */
.L_x_184:
[----:B------:R-:W2:Y:S01]  /*5a70*/  LDS.128 R4, [UR49+0x110] ;  /* 0x00011031ff047984 */ /* 0x000ea20008000c00 */
[----:B------:R-:W-:Y:S01]  /*5a80*/  UIADD3 UR4, UPT, UPT, UR49, 0xd8, URZ ;  /* 0x000000d831047890 */ /* 0x000fe2000fffe0ff */
[----:B-1----:R-:W-:Y:S01]  /*5a90*/  IMAD R2, R22, 0x4, R1 ;  /* 0x0000000416027824 */ /* 0x002fe200078e0201 */
[----:B------:R-:W-:Y:S01]  /*5aa0*/  UISETP.GE.AND UP0, UPT, UR39, 0x1, UPT ;  /* 0x000000012700788c */ /* 0x000fe2000bf06270 */
[----:B------:R-:W-:Y:S01]  /*5ab0*/  @!PT LDS RZ, [RZ] ;  /* 0x00000000fffff984 */ /* 0x000fe20000000800 */
[----:B------:R-:W-:Y:S01]  /*5ac0*/  @!PT LDS RZ, [RZ] ;  /* 0x00000000fffff984 */ /* 0x000fe20000000800 */
[----:B------:R-:W-:Y:S01]  /*5ad0*/  @!PT LDS RZ, [RZ] ;  /* 0x00000000fffff984 */ /* 0x000fe20000000800 */
[----:B------:R-:W-:Y:S01]  /*5ae0*/  @!PT LDS RZ, [RZ] ;  /* 0x00000000fffff984 */ /* 0x000fe20000000800 */
[----:B------:R1:W-:Y:S06]  /*5af0*/  MEMBAR.ALL.CTA ;  /* 0x0000000000007992 */ /* 0x0003ec0000008000 */
[----:B-1----:R-:W1:Y:S01]  /*5b00*/  FENCE.VIEW.ASYNC.S ;  /* 0x00000000000073c6 */ /* 0x002e620000000000 */
[----:B------:R-:W-:Y:S09]  /*5b10*/  UPRMT UR4, URZ, 0x654, UR4 ;  /* 0x00000654ff047896 */ /* 0x000ff20008000004 */
[----:B-1----:R-:W-:Y:S01]  /*5b20*/  SYNCS.ARRIVE.TRANS64.RED.A1T0 RZ, [UR4], RZ ;  /* 0x000000ffffff79a7 */ /* 0x002fe20008100404 */
[----:B------:R-:W5:Y:S01]  /*5b30*/  LDL R2, [R2] ;  /* 0x0000000002027983 */ /* 0x000f620000100800 */
[----:B--2---:R-:W-:Y:S11]  /*5b40*/  LOP3.LUT P0, RZ, R6, 0x1, RZ, 0xc0, !PT ;  /* 0x0000000106ff7812 */ /* 0x004ff6000780c0ff */
[----:B------:R-:W-:Y:S02]  /*5b50*/  @!UPT UIADD3 URZ, UPT, UPT, URZ, URZ, URZ ;  /* 0x000000fffffff290 */ /* 0x000fe4000fffe0ff */
[----:B------:R-:W-:Y:S01]  /*5b60*/  VOTEU.ANY UP1, P0 ;  /* 0x0000000000ff7886 */ /* 0x000fe20000020100 */
[----:B------:R-:W-:Y:S01]  /*5b70*/  PLOP3.LUT P0, PT, PT, PT, UP1, 0x80, 0x8 ;  /* 0x000000000008781c */ /* 0x000fe20003f0f018 */
[----:B------:R-:W-:Y:S11]  /*5b80*/  UP2UR UR62, UPR, URZ, 0x2 ;  /* 0x00000002ff3e7883 */ /* 0x000ff60008000000 */
[----:B------:R-:W-:Y:S01]  /*5b90*/  @!UPT UIADD3 URZ, UPT, UPT, URZ, URZ, URZ ;  /* 0x000000fffffff290 */ /* 0x000fe2000fffe0ff */
[----:B------:R-:W-:Y:S02]  /*5ba0*/  @P0 MOV R3, R4 ;  /* 0x0000000400030202 */ /* 0x000fe40000000f00 */
[----:B------:R-:W-:Y:S02]  /*5bb0*/  @P0 LOP3.LUT R0, R5, 0xffff, RZ, 0xc0, !PT ;  /* 0x0000ffff05000812 */ /* 0x000fe400078ec0ff */
[----:B------:R-:W-:Y:S02]  /*5bc0*/  @P0 R2UR UR5, R3 ;  /* 0x00000000030502ca */ /* 0x000fe400000e0000 */
[----:B------:R-:W-:Y:S11]  /*5bd0*/  @P0 R2UR UR4, R0 ;  /* 0x00000000000402ca */ /* 0x000ff600000e0000 */
[----:B------:R-:W-:Y:S02]  /*5be0*/  @UP1 UMOV UR37, UR5 ;  /* 0x0000000500251c82 */ /* 0x000fe40008000000 */
[----:B------:R-:W-:Y:S01]  /*5bf0*/  @UP1 UMOV UR36, UR4 ;  /* 0x0000000400241c82 */ /* 0x000fe20008000000 */
[----:B------:R-:W-:Y:S05]  /*5c00*/  BRA.U !UP0, `(.L_x_88) ;  /* 0x0000000108cc7547 */ /* 0x000fea000b800000 */
[----:B------:R-:W1:Y:S01]  /*5c10*/  LDCU UR9, c[0x0][0xc20] ;  /* 0x00018400ff0977ac */ /* 0x000e620008000800 */
[----:B------:R-:W-:Y:S02]  /*5c20*/  UIMAD.WIDE.U32 UR4, UR53, UR59, URZ ;  /* 0x0000003b350472a5 */ /* 0x000fe4000f8e00ff */
[----:B------:R-:W-:Y:S02]  /*5c30*/  UIMAD.WIDE.U32 UR6, UR55, UR56, URZ ;  /* 0x00000038370672a5 */ /* 0x000fe4000f8e00ff */
[----:B------:R-:W-:Y:S02]  /*5c40*/  UIMAD.WIDE.U32 UR10, UR36, UR59, URZ ;  /* 0x0000003b240a72a5 */ /* 0x000fe4000f8e00ff */
[----:B------:R-:W-:Y:S02]  /*5c50*/  UISETP.NE.AND UP0, UPT, UR58, 0x1, UPT ;  /* 0x000000013a00788c */ /* 0x000fe4000bf05270 */
[----:B------:R-:W-:Y:S02]  /*5c60*/  UISETP.NE.AND UP1, UPT, UR48, 0x1, UPT ;  /* 0x000000013000788c */ /* 0x000fe4000bf25270 */
[----:B------:R-:W-:Y:S02]  /*5c70*/  UISETP.NE.AND UP2, UPT, UR39, 0x1, UPT ;  /* 0x000000012700788c */ /* 0x000fe4000bf45270 */
[----:B------:R-:W-:Y:S01]  /*5c80*/  UIMAD.WIDE.U32 UR12, UR37, UR56, URZ ;  /* 0x00000038250c72a5 */ /* 0x000fe2000f8e00ff */
[----:B------:R-:W-:Y:S01]  /*5c90*/  UMOV UR4, UR5 ;  /* 0x0000000500047c82 */ /* 0x000fe20008000000 */
[----:B------:R-:W-:Y:S01]  /*5ca0*/  UMOV UR6, UR11 ;  /* 0x0000000b00067c82 */ /* 0x000fe20008000000 */
[----:B-1----:R-:W-:Y:S03]  /*5cb0*/  USHF.R.U32.HI UR8, URZ, UR9, UR4 ;  /* 0x00000009ff087299 */ /* 0x002fe60008011604 */
[----:B------:R-:W-:Y:S02]  /*5cc0*/  UMOV UR4, UR7 ;  /* 0x0000000700047c82 */ /* 0x000fe40008000000 */
[----:B------:R-:W-:Y:S02]  /*5cd0*/  USHF.R.U32.HI UR5, URZ, UR57, UR4 ;  /* 0x00000039ff057299 */ /* 0x000fe40008011604 */
[----:B------:R-:W-:Y:S02]  /*5ce0*/  USEL UR4, UR53, UR8, !UP0 ;  /* 0x0000000835047287 */ /* 0x000fe4000c000000 */
[----:B------:R-:W-:Y:S02]  /*5cf0*/  USHF.R.U32.HI UR8, URZ, UR9, UR6 ;  /* 0x00000009ff087299 */ /* 0x000fe40008011606 */
[----:B------:R-:W-:Y:S02]  /*5d00*/  UIMAD.WIDE.U32 UR6, UR4, UR46, URZ ;  /* 0x0000002e040672a5 */ /* 0x000fe4000f8e00ff */
[----:B------:R-:W-:Y:S02]  /*5d10*/  USEL UR9, UR55, UR5, !UP1 ;  /* 0x0000000537097287 */ /* 0x000fe4000c800000 */
[----:B------:R-:W-:Y:S02]  /*5d20*/  USEL UR8, UR36, UR8, !UP0 ;  /* 0x0000000824087287 */ /* 0x000fe4000c000000 */
[----:B------:R-:W-:Y:S01]  /*5d30*/  UIMAD.WIDE.U32 UR10, UR9, UR46, URZ ;  /* 0x0000002e090a72a5 */ /* 0x000fe2000f8e00ff */
[----:B------:R-:W-:Y:S01]  /*5d40*/  UMOV UR6, UR7 ;  /* 0x0000000700067c82 */ /* 0x000fe20008000000 */
[----:B------:R-:W-:Y:S01]  /*5d50*/  UMOV UR5, UR13 ;  /* 0x0000000d00057c82 */ /* 0x000fe20008000000 */
[----:B------:R-:W-:Y:S02]  /*5d60*/  @UP2 USHF.R.U32.HI UR4, URZ, UR47, UR6 ;  /* 0x0000002fff042299 */ /* 0x000fe40008011606 */
[----:B------:R-:W-:Y:S02]  /*5d70*/  USHF.R.U32.HI UR5, URZ, UR57, UR5 ;  /* 0x00000039ff057299 */ /* 0x000fe40008011605 */
[----:B------:R-:W-:Y:S02]  /*5d80*/  UIMAD UR4, UR39, UR4, URZ ;  /* 0x00000004270472a4 */ /* 0x000fe4000f8e02ff */
[----:B------:R-:W-:Y:S02]  /*5d90*/  USEL UR5, UR37, UR5, !UP1 ;  /* 0x0000000525057287 */ /* 0x000fe4000c800000 */
[----:B------:R-:W-:Y:S01]  /*5da0*/  UISETP.GE.AND UP0, UPT, UR8, UR4, UPT ;  /* 0x000000040800728c */ /* 0x000fe2000bf06270 */
[----:B------:R-:W-:Y:S01]  /*5db0*/  UMOV UR6, UR11 ;  /* 0x0000000b00067c82 */ /* 0x000fe20008000000 */
[----:B------:R-:W-:Y:S02]  /*5dc0*/  UIMAD.WIDE.U32 UR10, UR8, UR46, URZ ;  /* 0x0000002e080a72a5 */ /* 0x000fe4000f8e00ff */
[----:B------:R-:W-:Y:S04]  /*5dd0*/  @UP2 USHF.R.U32.HI UR9, URZ, UR47, UR6 ;  /* 0x0000002fff092299 */ /* 0x000fe80008011606 */
[----:B------:R-:W-:Y:S01]  /*5de0*/  UIMAD UR6, UR39, UR9, URZ ;  /* 0x00000009270672a4 */ /* 0x000fe2000f8e02ff */
[----:B------:R-:W-:Y:S03]  /*5df0*/  UMOV UR4, UR11 ;  /* 0x0000000b00047c82 */ /* 0x000fe60008000000 */
[----:B------:R-:W-:Y:S02]  /*5e00*/  UISETP.GE.OR UP0, UPT, UR5, UR6, UP0 ;  /* 0x000000060500728c */ /* 0x000fe40008706670 */
[----:B------:R-:W-:Y:S02]  /*5e10*/  USHF.R.U32.HI UR4, URZ, UR47, UR4 ;  /* 0x0000002fff047299 */ /* 0x000fe40008011604 */
[----:B------:R-:W-:Y:S02]  /*5e20*/  UIMAD.WIDE.U32 UR6, UR5, UR46, URZ ;  /* 0x0000002e050672a5 */ /* 0x000fe4000f8e00ff */
[----:B------:R-:W-:Y:S02]  /*5e30*/  USEL UR11, UR8, UR4, !UP2 ;  /* 0x00000004080b7287 */ /* 0x000fe4000d000000 */
[----:B------:R-:W-:Y:S02]  /*5e40*/  UIADD3 UR6, UPT, UPT, -UR5, URZ, URZ ;  /* 0x000000ff05067290 */ /* 0x000fe4000fffe1ff */
[----:B------:R-:W-:Y:S02]  /*5e50*/  UIADD3 UR10, UPT, UPT, -UR11, URZ, URZ ;  /* 0x000000ff0b0a7290 */ /* 0x000fe4000fffe1ff */
[----:B------:R-:W-:Y:S02]  /*5e60*/  UIMAD UR6, UR48, UR6, UR37 ;  /* 0x00000006300672a4 */ /* 0x000fe4000f8e0225 */
[----:B------:R-:W-:Y:S01]  /*5e70*/  UIMAD UR10, UR39, UR10, UR8 ;  /* 0x0000000a270a72a4 */ /* 0x000fe2000f8e0208 */
[----:B------:R-:W-:Y:S01]  /*5e80*/  @!UP0 UMOV UR4, UR7 ;  /* 0x0000000700048c82 */ /* 0x000fe20008000000 */
[----:B------:R-:W-:Y:S02]  /*5e90*/  UIADD3 UR7, UPT, UPT, -UR8, URZ, URZ ;  /* 0x000000ff08077290 */ /* 0x000fe4000fffe1ff */
[----:B------:R-:W-:Y:S04]  /*5ea0*/  @!UP0 USHF.R.U32.HI UR4, URZ, UR47, UR4 ;  /* 0x0000002fff048299 */ /* 0x000fe80008011604 */
[----:B------:R-:W-:Y:S04]  /*5eb0*/  @!UP0 USEL UR4, UR5, UR4, !UP2 ;  /* 0x0000000405048287 */ /* 0x000fe8000d000000 */
[----:B------:R-:W-:Y:S02]  /*5ec0*/  @!UP0 UIMAD UR9, UR9, UR10, UR4 ;  /* 0x0000000a090982a4 */ /* 0x000fe4000f8e0204 */
[----:B------:R-:W-:Y:S02]  /*5ed0*/  @!UP0 UIADD3 UR10, UPT, UPT, UR11, -UR4, URZ ;  /* 0x800000040b0a8290 */ /* 0x000fe4000fffe0ff */
[----:B------:R-:W-:Y:S02]  /*5ee0*/  UIMAD UR4, UR58, UR7, UR36 ;  /* 0x000000073a0472a4 */ /* 0x000fe4000f8e0224 */
[----:B------:R-:W-:Y:S03]  /*5ef0*/  @!UP0 UIMAD UR8, UR10, UR39, UR5 ;  /* 0x000000270a0882a4 */ /* 0x000fe6000f8e0205 */
[----:B------:R-:W-:Y:S02]  /*5f00*/  @!UP0 UMOV UR5, UR9 ;  /* 0x0000000900058c82 */ /* 0x000fe40008000000 */
[----:B------:R-:W-:Y:S02]  /*5f10*/  UIMAD UR37, UR5, UR48, UR6 ;  /* 0x00000030052572a4 */ /* 0x000fe4000f8e0206 */
[----:B------:R-:W-:Y:S11]  /*5f20*/  UIMAD UR36, UR8, UR58, UR4 ;  /* 0x0000003a082472a4 */ /* 0x000ff6000f8e0204 */
[----:B------:R-:W-:Y:S01]  /*5f30*/  @!UPT UIADD3 URZ, UPT, UPT, URZ, URZ, URZ ;  /* 0x000000fffffff290 */ /* 0x000fe2000fffe0ff */
.L_x_88:
[----:B------:R-:W-:Y:S01]  /*5f40*/  UISETP.NE.AND UP0, UPT, UR38, 0x1, UPT ;  /* 0x000000012600788c */ /* 0x000fe2000bf05270 */
[----:B------:R-:W-:Y:S01]  /*5f50*/  @P0 SHF.R.U32.HI R4, RZ, 0x10, R5 ;  /* 0x00000010ff040819 */ /* 0x000fe20000011605 */
[----:B------:R-:W-:Y:S01]  /*5f60*/  USHF.L.U32 UR41, UR24, 0x7, URZ ;  /* 0x0000000718297899 */ /* 0x000fe200080006ff */
[----:B------:R-:W-:Y:S02]  /*5f70*/  BSSY.RECONVERGENT B6, `(.L_x_89) ;  /* 0x0000034000067945 */ /* 0x000fe40003800200 */
[----:B------:R-:W-:Y:S02]  /*5f80*/  @P0 R2UR UR63, R4 ;  /* 0x00000000043f02ca */ /* 0x000fe400000e0000 */
[----:B------:R-:W-:Y:S04]  /*5f90*/  LOP3.LUT P0, RZ, R60, 0x1b0, RZ, 0xc0, !PT ;  /* 0x000001b03cff7812 */ /* 0x000fe8000780c0ff */
[----:B------:R-:W1:Y:S01]  /*5fa0*/  @!UP0 LDCU.128 UR12, c[0x0][0xc10] ;  /* 0x00018200ff0c87ac */ /* 0x000e620008000c00 */
[----:B------:R-:W2:Y:S01]  /*5fb0*/  @!UP0 LDCU UR5, c[0x0][0xc0c] ;  /* 0x00018180ff0587ac */ /* 0x000ea20008000800 */
[----:B------:R-:W3:Y:S01]  /*5fc0*/  @!UP0 LDCU UR10, c[0x0][0xc20] ;  /* 0x00018400ff0a87ac */ /* 0x000ee20008000800 */
[----:B-1----:R-:W-:Y:S02]  /*5fd0*/  UIMAD.WIDE.U32 UR8, UR37, UR12, URZ ;  /* 0x0000000c250872a5 */ /* 0x002fe4000f8e00ff */
[----:B------:R-:W-:Y:S02]  /*5fe0*/  UIMAD.WIDE.U32 UR6, UR36, UR15, URZ ;  /* 0x0000000f240672a5 */ /* 0x000fe4000f8e00ff */
[----:B------:R-:W-:Y:S03]  /*5ff0*/  @!UP0 UISETP.NE.AND UP1, UPT, UR14, 0x1, UPT ;  /* 0x000000010e00888c */ /* 0x000fe6000bf25270 */
[----:B------:R-:W-:Y:S01]  /*6000*/  @!UP0 UMOV UR4, UR9 ;  /* 0x0000000900048c82 */ /* 0x000fe20008000000 */
[----:B--2---:R-:W-:Y:S02]  /*6010*/  @!UP0 UISETP.NE.AND UP2, UPT, UR5, 0x1, UPT ;  /* 0x000000010500888c */ /* 0x004fe4000bf45270 */
[----:B------:R-:W-:Y:S01]  /*6020*/  @!UP0 USHF.R.U32.HI UR4, URZ, UR13, UR4 ;  /* 0x0000000dff048299 */ /* 0x000fe20008011604 */
[----:B------:R-:W-:Y:S02]  /*6030*/  @!UP0 UMOV UR6, UR7 ;  /* 0x0000000700068c82 */ /* 0x000fe40008000000 */
[----:B---3--:R-:W-:Y:S02]  /*6040*/  @!UP0 USHF.R.U32.HI UR6, URZ, UR10, UR6 ;  /* 0x0000000aff068299 */ /* 0x008fe40008011606 */
[----:B------:R-:W-:Y:S02]  /*6050*/  @!UP0 USEL UR7, UR37, UR4, !UP2 ;  /* 0x0000000425078287 */ /* 0x000fe4000d000000 */
[----:B------:R-:W-:Y:S04]  /*6060*/  @!UP0 USEL UR6, UR36, UR6, !UP1 ;  /* 0x0000000624068287 */ /* 0x000fe8000c800000 */
[----:B------:R-:W-:Y:S02]  /*6070*/  @!UP0 UIADD3 UR4, UPT, UPT, -UR7, UR6, URZ ;  /* 0x0000000607048290 */ /* 0x000fe4000fffe1ff */
[----:B------:R-:W-:Y:S02]  /*6080*/  @!UP0 UIADD3 UR6, UPT, UPT, UR7, -UR6, URZ ;  /* 0x8000000607068290 */ /* 0x000fe4000fffe0ff */
[----:B------:R-:W-:Y:S02]  /*6090*/  @!UP0 UIMAD UR37, UR4, UR5, UR37 ;  /* 0x00000005042582a4 */ /* 0x000fe4000f8e0225 */
[----:B------:R-:W-:Y:S01]  /*60a0*/  @!UP0 UIMAD UR36, UR6, UR14, UR36 ;  /* 0x0000000e062482a4 */ /* 0x000fe2000f8e0224 */
[----:B------:R-:W-:Y:S11]  /*60b0*/  @!P0 BRA `(.L_x_90) ;  /* 0x00000000007c8947 */ /* 0x000ff60003800000 */
[----:B------:R-:W1:Y:S01]  /*60c0*/  LDCU.64 UR8, c[0x4][0x80] ;  /* 0x01001000ff0877ac */ /* 0x000e620008000a00 */
[----:B------:R-:W-:Y:S01]  /*60d0*/  MOV R16, 0x0 ;  /* 0x0000000000107802 */ /* 0x000fe20000000f00 */
[----:B------:R-:W-:Y:S02]  /*60e0*/  HFMA2 R12, -RZ, RZ, 0, 5.9604644775390625e-08 ;  /* 0x00000001ff0c7431 */ /* 0x000fe400000001ff */
[----:B------:R-:W-:Y:S01]  /*60f0*/  IMAD.MOV.U32 R8, RZ, RZ, 0x70 ;  /* 0x00000070ff087424 */ /* 0x000fe200078e00ff */
[----:B------:R2:W3:Y:S01]  /*6100*/  LDC.64 R14, c[0x4][R16] ;  /* 0x01000000100e7b82 */ /* 0x0004e20000000a00 */
[----:B------:R-:W4:Y:S01]  /*6110*/  LDCU.64 UR6, c[0x4][0x88] ;  /* 0x01001100ff0677ac */ /* 0x000f220008000a00 */
[----:B------:R-:W-:Y:S01]  /*6120*/  IMAD.MOV.U32 R13, RZ, RZ, RZ ;  /* 0x000000ffff0d7224 */ /* 0x000fe200078e00ff */
[----:B------:R-:W2:Y:S01]  /*6130*/  LDCU.64 UR4, c[0x4][0x8] ;  /* 0x01000100ff0477ac */ /* 0x000ea20008000a00 */
[----:B-1----:R-:W-:Y:S01]  /*6140*/  MOV R5, UR9 ;  /* 0x0000000900057c02 */ /* 0x002fe20008000f00 */
[----:B------:R-:W-:Y:S01]  /*6150*/  IMAD.U32 R4, RZ, RZ, UR8 ;  /* 0x00000008ff047e24 */ /* 0x000fe2000f8e00ff */
[----:B----4-:R-:W-:Y:S01]  /*6160*/  MOV R7, UR7 ;  /* 0x0000000700077c02 */ /* 0x010fe20008000f00 */
[----:B------:R-:W-:Y:S01]  /*6170*/  IMAD.U32 R6, RZ, RZ, UR6 ;  /* 0x00000006ff067e24 */ /* 0x000fe2000f8e00ff */
[----:B--2---:R-:W-:Y:S01]  /*6180*/  MOV R11, UR5 ;  /* 0x00000005000b7c02 */ /* 0x004fe20008000f00 */
[----:B------:R-:W-:Y:S02]  /*6190*/  IMAD.U32 R10, RZ, RZ, UR4 ;  /* 0x00000004ff0a7e24 */ /* 0x000fe4000f8e00ff */
[----:B------:R-:W-:Y:S07]  /*61a0*/  LEPC R20, `(.L_x_91) ;  /* 0x000000001014794e */ /* 0x000fee0000000000 */
[----:B---3-5:R-:W-:Y:S05]  /*61b0*/  CALL.ABS.NOINC R14 ;  /* 0x000000000e007343 */ /* 0x028fea0003c00000 */
.L_x_91:
[----:B------:R-:W1:Y:S01]  /*61c0*/  LDCU.64 UR8, c[0x4][0x80] ;  /* 0x01001000ff0877ac */ /* 0x000e620008000a00 */
[----:B------:R-:W2:Y:S01]  /*61d0*/  LDC.64 R16, c[0x4][R16] ;  /* 0x0100000010107b82 */ /* 0x000ea20000000a00 */
[----:B------:R-:W-:Y:S02]  /*61e0*/  HFMA2 R12, -RZ, RZ, 0, 5.9604644775390625e-08 ;  /* 0x00000001ff0c7431 */ /* 0x000fe400000001ff */
[----:B------:R-:W-:Y:S02]  /*61f0*/  IMAD.MOV.U32 R8, RZ, RZ, 0x70 ;  /* 0x00000070ff087424 */ /* 0x000fe400078e00ff */
[----:B------:R-:W-:Y:S01]  /*6200*/  IMAD.MOV.U32 R13, RZ, RZ, RZ ;  /* 0x000000ffff0d7224 */ /* 0x000fe200078e00ff */
[----:B------:R-:W3:Y:S01]  /*6210*/  LDCU.64 UR6, c[0x4][0x88] ;  /* 0x01001100ff0677ac */ /* 0x000ee20008000a00 */
[----:B------:R-:W4:Y:S01]  /*6220*/  LDCU.64 UR4, c[0x4][0x8] ;  /* 0x01000100ff0477ac */ /* 0x000f220008000a00 */
[----:B-1----:R-:W-:Y:S02]  /*6230*/  MOV R4, UR8 ;  /* 0x0000000800047c02 */ /* 0x002fe40008000f00 */
[----:B------:R-:W-:Y:S02]  /*6240*/  MOV R5, UR9 ;  /* 0x0000000900057c02 */ /* 0x000fe40008000f00 */
[----:B---3--:R-:W-:Y:S01]  /*6250*/  MOV R7, UR7 ;  /* 0x0000000700077c02 */ /* 0x008fe20008000f00 */
[----:B------:R-:W-:Y:S01]  /*6260*/  IMAD.U32 R6, RZ, RZ, UR6 ;  /* 0x00000006ff067e24 */ /* 0x000fe2000f8e00ff */
[----:B----4-:R-:W-:Y:S01]  /*6270*/  MOV R11, UR5 ;  /* 0x00000005000b7c02 */ /* 0x010fe20008000f00 */
[----:B------:R-:W-:Y:S02]  /*6280*/  IMAD.U32 R10, RZ, RZ, UR4 ;  /* 0x00000004ff0a7e24 */ /* 0x000fe4000f8e00ff */
[----:B------:R-:W-:Y:S07]  /*6290*/  LEPC R20, `(.L_x_90) ;  /* 0x000000001014794e */ /* 0x000fee0000000000 */
[----:B--2---:R-:W-:Y:S05]  /*62a0*/  CALL.ABS.NOINC R16 ;  /* 0x0000000010007343 */ /* 0x004fea0003c00000 */
.L_x_90:
[----:B------:R-:W-:Y:S05]  /*62b0*/  BSYNC.RECONVERGENT B6 ;  /* 0x0000000000067941 */ /* 0x000fea0003800200 */
.L_x_89:
[----:B------:R-:W-:Y:S02]  /*62c0*/  R2UR UR6, R59 ;  /* 0x000000003b0672ca */ /* 0x000fe400000e0000 */
[----:B------:R-:W-:Y:S02]  /*62d0*/  R2UR UR5, R54 ;  /* 0x00000000360572ca */ /* 0x000fe400000e0000 */
[----:B------:R-:W-:Y:S02]  /*62e0*/  R2UR UR4, R53 ;  /* 0x00000000350472ca */ /* 0x000fe400000e0000 */
[----:B------:R-:W-:Y:S02]  /*62f0*/  ISETP.NE.U32.AND P4, PT, R42, RZ, PT ;  /* 0x000000ff2a00720c */ /* 0x000fe40003f85070 */
[----:B------:R-:W-:Y:S02]  /*6300*/  ISETP.NE.U32.AND P2, PT, RZ, UR60, PT ;  /* 0x0000003cff007c0c */ /* 0x000fe4000bf45070 */
[----:B------:R-:W-:Y:S02]  /*6310*/  ISETP.NE.AND.EX P4, PT, R43, RZ, PT, P4 ;  /* 0x000000ff2b00720c */ /* 0x000fe40003f85340 */
[----:B------:R-:W-:Y:S01]  /*6320*/  ISETP.NE.AND.EX P2, PT, RZ, UR61, PT, P2 ;  /* 0x0000003dff007c0c */ /* 0x000fe2000bf45320 */
[----:B------:R-:W-:Y:S02]  /*6330*/  UISETP.NE.AND UP2, UPT, UR6, URZ, UPT ;  /* 0x000000ff0600728c */ /* 0x000fe4000bf45270 */
[----:B------:R-:W-:Y:S04]  /*6340*/  UISETP.NE.U32.AND UP0, UPT, UR5, URZ, UPT ;  /* 0x000000ff0500728c */ /* 0x000fe8000bf05070 */
[----:B------:R-:W-:Y:S01]  /*6350*/  UISETP.NE.AND.EX UP1, UPT, UR4, URZ, UPT, UP0 ;  /* 0x000000ff0400728c */ /* 0x000fe2000bf25300 */
[----:B------:R-:W-:Y:S01]  /*6360*/  PLOP3.LUT P1, PT, PT, PT, UP2, 0x80, 0x8 ;  /* 0x000000000008781c */ /* 0x000fe20003f2f028 */
[----:B------:R-:W-:Y:S03]  /*6370*/  UPLOP3.LUT UP0, UPT, UPT, UPT, UPT, 0x40, 0x4 ;  /* 0x000000000004789c */ /* 0x000fe60003f0e870 */
[----:B------:R-:W-:Y:S06]  /*6380*/  @UP2 UPLOP3.LUT UP0, UPT, UPT, UPT, UP1, 0x80, 0x8 ;  /* 0x000000000008289c */ /* 0x000fec0003f0f010 */
[----:B------:R-:W-:Y:S01]  /*6390*/  PLOP3.LUT P0, PT, PT, PT, UP0, 0x80, 0x8 ;  /* 0x000000000008781c */ /* 0x000fe20003f0f008 */
[----:B------:R-:W-:Y:S01]  /*63a0*/  @!UPT UIADD3 URZ, UPT, UPT, URZ, URZ, URZ ;  /* 0x000000fffffff290 */ /* 0x000fe2000fffe0ff */
[----:B------:R-:W-:Y:S11]  /*63b0*/  BRA.U !UP1, `(.L_x_92) ;  /* 0x0000000109407547 */ /* 0x000ff6000b800000 */
[----:B------:R-:W-:Y:S01]  /*63c0*/  UISETP.NE.U32.AND UP0, UPT, UR60, URZ, UPT ;  /* 0x000000ff3c00728c */ /* 0x000fe2000bf05070 */
[----:B------:R-:W-:Y:S01]  /*63d0*/  R2UR UR6, R54 ;  /* 0x00000000360672ca */ /* 0x000fe200000e0000 */
[----:B------:R-:W1:Y:S01]  /*63e0*/  LDCU.64 UR8, c[0x0][0x358] ;  /* 0x00006b00ff0877ac */ /* 0x000e620008000a00 */
[----:B------:R-:W-:Y:S02]  /*63f0*/  HFMA2 R51, -RZ, RZ, 0, 5.9604644775390625e-08 ;  /* 0x00000001ff337431 */ /* 0x000fe400000001ff */
[----:B------:R-:W-:Y:S01]  /*6400*/  IMAD.MOV.U32 R0, RZ, RZ, 0x1 ;  /* 0x00000001ff007424 */ /* 0x000fe200078e00ff */
[----:B------:R-:W-:Y:S06]  /*6410*/  UISETP.NE.AND.EX UP0, UPT, UR61, URZ, UPT, UP0 ;  /* 0x000000ff3d00728c */ /* 0x000fec000bf05300 */
[----:B------:R-:W-:Y:S05]  /*6420*/  PLOP3.LUT P3, PT, PT, PT, UP0, 0x80, 0x8 ;  /* 0x000000000008781c */ /* 0x000fea0003f6f008 */
[----:B------:R-:W2:Y:S01]  /*6430*/  @UP0 LDCU.64 UR4, c[0x0][0x988] ;  /* 0x00013100ff0407ac */ /* 0x000ea20008000a00 */
[----:B------:R-:W-:Y:S07]  /*6440*/  @UP0 UIMAD UR6, UR54, UR6, URZ ;  /* 0x00000006360602a4 */ /* 0x000fee000f8e02ff */
[----:B------:R-:W-:Y:S01]  /*6450*/  @!P3 PRMT R51, R0, 0x7610, R51 ;  /* 0x000076100033b816 */ /* 0x000fe20000000033 */
[----:B--2---:R-:W-:Y:S06]  /*6460*/  @UP0 UIMAD.WIDE UR4, UR6, 0x4, UR4 ;  /* 0x00000004060408a5 */ /* 0x004fec000f8e0204 */
[----:B------:R-:W-:Y:S02]  /*6470*/  IMAD.U32 R4, RZ, RZ, UR4 ;  /* 0x00000004ff047e24 */ /* 0x000fe4000f8e00ff */
[----:B------:R-:W-:Y:S03]  /*6480*/  IMAD.U32 R5, RZ, RZ, UR5 ;  /* 0x00000005ff057e24 */ /* 0x000fe6000f8e00ff */
[----:B------:R-:W2:Y:S02]  /*6490*/  @!UP0 LDCU UR4, c[0x0][0x980] ;  /* 0x00013000ff0487ac */ /* 0x000ea40008000800 */
[----:B-1---5:R1:W5:Y:S02]  /*64a0*/  @P3 LDG.E R27, desc[UR8][R4.64] ;  /* 0x00000008041b3981 */ /* 0x022364000c1e1900 */
[----:B-12---:R-:W-:Y:S02]  /*64b0*/  @!P3 MOV R27, UR4 ;  /* 0x00000004001bbc02 */ /* 0x006fe40008000f00 */
.L_x_92:
[----:B------:R-:W-:Y:S05]  /*64c0*/  @!P4 BRA `(.L_x_93) ;  /* 0x000000000024c947 */ /* 0x000fea0003800000 */
[----:B------:R-:W-:Y:S01]  /*64d0*/  ISETP.NE.U32.AND P3, PT, R40, RZ, PT ;  /* 0x000000ff2800720c */ /* 0x000fe20003f65070 */
[----:B------:R-:W1:Y:S03]  /*64e0*/  LDCU.64 UR4, c[0x0][0x358] ;  /* 0x00006b00ff0477ac */ /* 0x000e660008000a00 */
[----:B------:R-:W-:Y:S11]  /*64f0*/  ISETP.NE.AND.EX P3, PT, R41, RZ, PT, P3 ;  /* 0x000000ff2900720c */ /* 0x000ff60003f65330 */
[----:B------:R-:W-:Y:S02]  /*6500*/  @!UPT UIADD3 URZ, UPT, UPT, URZ, URZ, URZ ;  /* 0x000000fffffff290 */ /* 0x000fe4000fffe0ff */
[----:B------:R-:W2:Y:S01]  /*6510*/  @P3 LDC.64 R4, c[0x0][0x9a8] ;  /* 0x00026a00ff043b82 */ /* 0x000ea20000000a00 */
[----:B------:R-:W-:Y:S04]  /*6520*/  @P3 IMAD R0, R42, UR54, RZ ;  /* 0x000000362a003c24 */ /* 0x000fe8000f8e02ff */
[----:B--2---:R-:W-:Y:S05]  /*6530*/  @P3 IMAD.WIDE R4, R0, 0x4, R4 ;  /* 0x0000000400043825 */ /* 0x004fea00078e0204 */
[----:B-1---5:R1:W5:Y:S02]  /*6540*/  @P3 LDG.E R24, desc[UR4][R4.64] ;  /* 0x0000000404183981 */ /* 0x022364000c1e1900 */
[----:B-1----:R-:W2:Y:S02]  /*6550*/  @!P3 LDC R24, c[0x0][0x9a0] ;  /* 0x00026800ff18bb82 */ /* 0x002ea40000000800 */
.L_x_93:
[----:B-----5:R-:W-:Y:S01]  /*6560*/  FSETP.NEU.AND P3, PT, R27, RZ, PT ;  /* 0x000000ff1b00720b */ /* 0x020fe20003f6d000 */
[----:B------:R-:W1:Y:S01]  /*6570*/  LDCU.128 UR12, c[0x0][0xb90] ;  /* 0x00017200ff0c77ac */ /* 0x000e620008000c00 */
[----:B------:R-:W-:Y:S01]  /*6580*/  SEL R3, RZ, 0xffffffff, P2 ;  /* 0xffffffffff037807 */ /* 0x000fe20001000000 */
[----:B------:R-:W-:Y:S01]  /*6590*/  IMAD.SHL.U32 R72, R49, 0x2, RZ ;  /* 0x0000000231487824 */ /* 0x000fe200078e00ff */
[----:B------:R-:W-:Y:S01]  /*65a0*/  @P1 LOP3.LUT P2, RZ, R51, 0xff, RZ, 0xc0, !PT ;  /* 0x000000ff33ff1812 */ /* 0x000fe2000784c0ff */
[----:B------:R-:W-:Y:S01]  /*65b0*/  BSSY B1, `(.L_x_94) ;  /* 0x000004e000017945 */ /* 0x000fe20003800000 */
[----:B------:R-:W-:Y:S01]  /*65c0*/  @P1 SEL R0, RZ, 0xffffffff, P3 ;  /* 0xffffffffff001807 */ /* 0x000fe20001800000 */
[----:B------:R-:W-:Y:S01]  /*65d0*/  VIADD R69, R72, UR49 ;  /* 0x0000003148457c36 */ /* 0x000fe20008000000 */
[----:B------:R-:W-:Y:S01]  /*65e0*/  LOP3.LUT R48, R48, 0x1, RZ, 0x3c, !PT ;  /* 0x0000000130307812 */ /* 0x000fe200078e3cff */
[----:B------:R-:W3:Y:S01]  /*65f0*/  LDCU UR11, c[0x0][0xba0] ;  /* 0x00017400ff0b77ac */ /* 0x000ee20008000800 */
[----:B------:R-:W-:Y:S01]  /*6600*/  @P0 SEL R0, R3, R0, !P2 ;  /* 0x0000000003000207 */ /* 0x000fe20005000000 */
[----:B------:R-:W-:Y:S01]  /*6610*/  IMAD.MOV.U32 R73, RZ, RZ, 0x1 ;  /* 0x00000001ff497424 */ /* 0x000fe200078e00ff */
[----:B------:R-:W-:Y:S01]  /*6620*/  LEA R70, R22, UR49, 0x3 ;  /* 0x0000003116467c11 */ /* 0x000fe2000f8e18ff */
[----:B------:R-:W-:Y:S01]  /*6630*/  USHF.L.U32 UR8, UR51, 0x6, URZ ;  /* 0x0000000633087899 */ /* 0x000fe200080006ff */
[----:B------:R-:W-:Y:S01]  /*6640*/  @P1 LOP3.LUT R0, R0, 0x1, RZ, 0xc0, !PT ;  /* 0x0000000100001812 */ /* 0x000fe200078ec0ff */
[----:B------:R-:W-:Y:S01]  /*6650*/  IMAD.IADD R25, R23, 0x1, R2 ;  /* 0x0000000117197824 */ /* 0x000fe200078e0202 */
[----:B------:R-:W-:Y:S01]  /*6660*/  R2UR UR4, R57 ;  /* 0x00000000390472ca */ /* 0x000fe200000e0000 */
[----:B------:R-:W-:Y:S01]  /*6670*/  IMAD.MOV.U32 R71, RZ, RZ, RZ ;  /* 0x000000ffff477224 */ /* 0x000fe200078e00ff */
[----:B------:R-:W-:Y:S01]  /*6680*/  ISETP.NE.U32.OR P5, PT, R0, 0x1, !P1 ;  /* 0x000000010000780c */ /* 0x000fe20004fa5470 */
[----:B------:R-:W-:Y:S01]  /*6690*/  IMAD.U32 R65, RZ, RZ, UR8 ;  /* 0x00000008ff417e24 */ /* 0x000fe2000f8e00ff */
[----:B------:R-:W-:Y:S02]  /*66a0*/  R2UR UR6, R56 ;  /* 0x00000000380672ca */ /* 0x000fe400000e0000 */
[----:B------:R-:W-:Y:S02]  /*66b0*/  CS2R R38, SRZ ;  /* 0x0000000000267805 */ /* 0x000fe4000001ff00 */
[----:B------:R-:W-:Y:S02]  /*66c0*/  R2UR UR10, R58 ;  /* 0x000000003a0a72ca */ /* 0x000fe400000e0000 */
[----:B------:R-:W-:Y:S02]  /*66d0*/  CS2R R36, SRZ ;  /* 0x0000000000247805 */ /* 0x000fe4000001ff00 */
[----:B------:R-:W-:Y:S02]  /*66e0*/  R2UR UR9, R55 ;  /* 0x00000000370972ca */ /* 0x000fe400000e0000 */
[----:B------:R-:W-:Y:S02]  /*66f0*/  CS2R R30, SRZ ;  /* 0x00000000001e7805 */ /* 0x000fe4000001ff00 */
[----:B------:R-:W-:Y:S02]  /*6700*/  PLOP3.LUT P2, PT, PT, PT, UP1, 0x80, 0x8 ;  /* 0x000000000008781c */ /* 0x000fe40003f4f018 */
[----:B------:R-:W-:Y:S02]  /*6710*/  CS2R R28, SRZ ;  /* 0x00000000001c7805 */ /* 0x000fe4000001ff00 */
[----:B------:R-:W-:Y:S01]  /*6720*/  LOP3.LUT P4, R66, R51, 0xff, RZ, 0xc0, !PT ;  /* 0x000000ff33427812 */ /* 0x000fe2000788c0ff */
[----:B------:R-:W-:Y:S01]  /*6730*/  UIMAD.WIDE.U32 UR4, UR8, UR4, URZ ;  /* 0x00000004080472a5 */ /* 0x000fe2000f8e00ff */
[----:B------:R-:W-:Y:S01]  /*6740*/  SEL R4, RZ, 0xffffffff, P3 ;  /* 0xffffffffff047807 */ /* 0x000fe20001800000 */
[----:B------:R-:W-:Y:S01]  /*6750*/  IMAD.IADD R68, R61, 0x1, R69 ;  /* 0x000000013d447824 */ /* 0x000fe200078e0245 */
[----:B------:R-:W-:Y:S01]  /*6760*/  @P5 SHF.L.U32 R0, R48, 0x1f, RZ ;  /* 0x0000001f30005819 */ /* 0x000fe200000006ff */
[----:B------:R-:W-:Y:S01]  /*6770*/  USHF.R.U32.HI UR5, URZ, UR6, UR5 ;  /* 0x00000006ff057299 */ /* 0x000fe20008011605 */
[----:B------:R-:W-:Y:S01]  /*6780*/  P2R R67, PR, RZ, 0x20 ;  /* 0x00000020ff437803 */ /* 0x000fe20000000000 */
[----:B------:R-:W-:Y:S01]  /*6790*/  UISETP.NE.AND UP0, UPT, UR10, 0x1, UPT ;  /* 0x000000010a00788c */ /* 0x000fe2000bf05270 */
[----:B------:R4:W2:Y:S03]  /*67a0*/  @P5 SYNCS.PHASECHK.TRANS64.TRYWAIT P1, [UR49+0x80], R0 ;  /* 0x00008000ff0055a7 */ /* 0x0008a60008021131 */
[----:B------:R-:W-:Y:S01]  /*67b0*/  USEL UR5, UR8, UR5, !UP0 ;  /* 0x0000000508057287 */ /* 0x000fe2000c000000 */
[----:B------:R-:W-:Y:S01]  /*67c0*/  @P2 SEL R4, R3, R4, !P4 ;  /* 0x0000000403042207 */ /* 0x000fe20006000000 */
[----:B------:R-:W-:Y:S03]  /*67d0*/  UISETP.NE.AND UP0, UPT, UR9, 0x1, UPT ;  /* 0x000000010900788c */ /* 0x000fe6000bf05270 */
[----:B------:R-:W-:Y:S01]  /*67e0*/  LOP3.LUT R4, R4, 0x1, RZ, 0xc0, !PT ;  /* 0x0000000104047812 */ /* 0x000fe200078ec0ff */
[----:B------:R-:W-:Y:S02]  /*67f0*/  IMAD R6, RZ, RZ, -UR5 ;  /* 0x80000005ff067e24 */ /* 0x000fe4000f8e02ff */
[----:B------:R-:W-:Y:S02]  /*6800*/  IMAD.U32 R64, RZ, RZ, UR5 ;  /* 0x00000005ff407e24 */ /* 0x000fe4000f8e00ff */
[----:B------:R-:W-:Y:S01]  /*6810*/  IMAD R65, R6, UR10, R65 ;  /* 0x0000000a06417c24 */ /* 0x000fe2000f8e0241 */
[----:B----4-:R-:W-:Y:S04]  /*6820*/  SHF.L.U32 R0, R47, 0x1f, RZ ;  /* 0x0000001f2f007819 */ /* 0x010fe800000006ff */
[----:B------:R4:W4:Y:S01]  /*6830*/  SYNCS.PHASECHK.TRANS64.TRYWAIT P0, [R70+URZ+0xe0], R0 ;  /* 0x0000e000460075a7 */ /* 0x00092200080011ff */
[----:B-1----:R-:W-:Y:S07]  /*6840*/  UIMAD.WIDE.U32 UR6, UR5, UR12, URZ ;  /* 0x0000000c050672a5 */ /* 0x002fee000f8e00ff */
[----:B------:R-:W-:Y:S02]  /*6850*/  UMOV UR4, UR7 ;  /* 0x0000000700047c82 */ /* 0x000fe40008000000 */
[----:B------:R-:W-:Y:S04]  /*6860*/  USHF.R.U32.HI UR4, URZ, UR13, UR4 ;  /* 0x0000000dff047299 */ /* 0x000fe80008011604 */
[----:B------:R-:W-:Y:S02]  /*6870*/  USEL UR4, UR5, UR4, !UP0 ;  /* 0x0000000405047287 */ /* 0x000fe4000c000000 */
[----:B------:R-:W-:Y:S02]  /*6880*/  UISETP.NE.AND UP0, UPT, UR14, 0x1, UPT ;  /* 0x000000010e00788c */ /* 0x000fe4000bf05270 */
[----:B------:R-:W-:Y:S02]  /*6890*/  UIMAD.WIDE.U32 UR6, UR4, UR15, URZ ;  /* 0x0000000f040672a5 */ /* 0x000fe4000f8e00ff */
[----:B------:R-:W-:Y:S02]  /*68a0*/  IMAD.U32 R63, RZ, RZ, UR4 ;  /* 0x00000004ff3f7e24 */ /* 0x000fe4000f8e00ff */
[----:B------:R-:W-:Y:S01]  /*68b0*/  PLOP3.LUT P2, PT, PT, PT, UP0, 0x80, 0x8 ;  /* 0x000000000008781c */ /* 0x000fe20003f4f008 */
[----:B------:R-:W-:Y:S02]  /*68c0*/  IMAD R5, RZ, RZ, -UR4 ;  /* 0x80000004ff057e24 */ /* 0x000fe4000f8e02ff */
[----:B------:R-:W-:Y:S01]  /*68d0*/  UMOV UR6, UR7 ;  /* 0x0000000700067c82 */ /* 0x000fe20008000000 */
[----:B------:R-:W-:Y:S01]  /*68e0*/  IMAD.U32 R62, RZ, RZ, UR4 ;  /* 0x00000004ff3e7e24 */ /* 0x000fe2000f8e00ff */
[----:B---3--:R-:W-:Y:S01]  /*68f0*/  USHF.R.U32.HI UR6, URZ, UR11, UR6 ;  /* 0x0000000bff067299 */ /* 0x008fe20008011606 */
[----:B------:R-:W-:Y:S05]  /*6900*/  IMAD R64, R5, UR9, R64 ;  /* 0x0000000905407c24 */ /* 0x000fea000f8e0240 */
[----:B------:R-:W-:Y:S02]  /*6910*/  SEL R63, R63, UR6, !P2 ;  /* 0x000000063f3f7c07 */ /* 0x000fe4000d000000 */
[----:B------:R-:W-:Y:S03]  /*6920*/  ISETP.NE.U32.AND P2, PT, R4, 0x1, PT ;  /* 0x000000010400780c */ /* 0x000fe60003f45070 */
[----:B------:R-:W-:Y:S01]  /*6930*/  IMAD.MOV R3, RZ, RZ, -R63 ;  /* 0x000000ffff037224 */ /* 0x000fe200078e0a3f */
[----:B------:R-:W-:Y:S03]  /*6940*/  P2R R74, PR, RZ, 0x4 ;  /* 0x00000004ff4a7803 */ /* 0x000fe60000000000 */
[----:B------:R-:W-:Y:S01]  /*6950*/  IMAD R62, R3, UR14, R62 ;  /* 0x0000000e033e7c24 */ /* 0x000fe2000f8e023e */
[----:B--2---:R-:W-:Y:S01]  /*6960*/  @P5 SEL R73, RZ, 0x1, !P1 ;  /* 0x00000001ff495807 */ /* 0x004fe20004800000 */
[----:B------:R-:W-:Y:S06]  /*6970*/  @!P5 BRA `(.L_x_95) ;  /* 0x000000000044d947 */ /* 0x000fec0003800000 */
[----:B------:R-:W-:Y:S01]  /*6980*/  IMAD.MOV.U32 R38, RZ, RZ, RZ ;  /* 0x000000ffff267224 */ /* 0x000fe200078e00ff */
[----:B------:R-:W-:Y:S01]  /*6990*/  ISETP.NE.AND P1, PT, R73, RZ, PT ;  /* 0x000000ff4900720c */ /* 0x000fe20003f25270 */
[----:B------:R-:W-:Y:S01]  /*69a0*/  BSSY B0, `(.L_x_96) ;  /* 0x0000008000007945 */ /* 0x000fe20003800000 */
[----:B------:R-:W-:Y:S02]  /*69b0*/  CS2R R30, SRZ ;  /* 0x00000000001e7805 */ /* 0x000fe4000001ff00 */
[----:B------:R-:W-:Y:S02]  /*69c0*/  CS2R R28, SRZ ;  /* 0x00000000001c7805 */ /* 0x000fe4000001ff00 */
[----:B------:R-:W-:Y:S07]  /*69d0*/  CS2R R36, SRZ ;  /* 0x0000000000247805 */ /* 0x000fee000001ff00 */
[----:B------:R-:W-:Y:S05]  /*69e0*/  @P1 BRA `(.L_x_97) ;  /* 0x00000000000c1947 */ /* 0x000fea0003800000 */
[----:B------:R-:W-:Y:S04]  /*69f0*/  SHF.L.U32 R3, R48, 0x1f, RZ ;  /* 0x0000001f30037819 */ /* 0x000fe800000006ff */
[----:B------:R-:W1:Y:S02]  /*6a00*/  SYNCS.PHASECHK.TRANS64.TRYWAIT P1, [UR49+0x80], R3 ;  /* 0x00008003ff0075a7 */ /* 0x000e640008021131 */
[----:B-1----:R-:W-:Y:S05]  /*6a10*/  @!P1 BRA `(.L_x_98) ;  /* 0x0000002c00d09947 */ /* 0x002fea0003800000 */
.L_x_97:
[----:B------:R-:W-:Y:S05]  /*6a20*/  BSYNC B0 ;  /* 0x0000000000007941 */ /* 0x000fea0003800000 */
.L_x_96:
[----:B------:R-:W-:Y:S01]  /*6a30*/  ISETP.NE.AND P1, PT, R74, RZ, PT ;  /* 0x000000ff4a00720c */ /* 0x000fe20003f25270 */
[----:B------:R-:W-:Y:S11]  /*6a40*/  HFMA2 R71, -RZ, RZ, 0, 5.9604644775390625e-08 ;  /* 0x00000001ff477431 */ /* 0x000ff600000001ff */
[----:B------:R-:W-:Y:S01]  /*6a50*/  @!UPT UIADD3 URZ, UPT, UPT, URZ, URZ, URZ ;  /* 0x000000fffffff290 */ /* 0x000fe2000fffe0ff */
[----:B------:R-:W-:Y:S05]  /*6a60*/  @P1 WARPSYNC.ALL ;  /* 0x0000000000001948 */ /* 0x000fea0003800000 */
[----:B------:R2:W3:Y:S04]  /*6a70*/  @P1 LDSM.16.M88.4 R28, [R72+UR49+0x200] ;  /* 0x00020031481c183b */ /* 0x0004e80008000200 */
[----:B------:R2:W1:Y:S02]  /*6a80*/  @P1 LDSM.16.M88.4 R36, [R68+0x200] ;  /* 0x000200004424183b */ /* 0x0004640000000200 */
.L_x_95:
[----:B------:R-:W-:Y:S05]  /*6a90*/  BSYNC B1 ;  /* 0x0000000000017941 */ /* 0x000fea0003800000 */
.L_x_94:
[----:B-1----:R-:W-:Y:S04]  /*6aa0*/  SHF.R.U32.HI R2, RZ, 0x15, R25 ;  /* 0x00000015ff027819 */ /* 0x002fe80000011619 */
[----:B------:R-:W-:Y:S01]  /*6ab0*/  LOP3.LUT P1, RZ, R2, 0x3, R52, 0x48, !PT ;  /* 0x0000000302ff7812 */ /* 0x000fe20007824834 */
[----:B------:R-:W-:Y:S01]  /*6ac0*/  @!UPT UIADD3 URZ, UPT, UPT, URZ, URZ, URZ ;  /* 0x000000fffffff290 */ /* 0x000fe2000fffe0ff */
[----:B----4-:R-:W-:Y:S11]  /*6ad0*/  @P0 BRA `(.L_x_99) ;  /* 0x0000000000080947 */ /* 0x010ff60003800000 */
[----:B------:R-:W1:Y:S02]  /*6ae0*/  SYNCS.PHASECHK.TRANS64.TRYWAIT P0, [R70+URZ+0xe0], R0 ;  /* 0x0000e000460075a7 */ /* 0x000e6400080011ff */
[----:B-1----:R-:W-:Y:S05]  /*6af0*/  @!P0 BRA `(.L_x_100) ;  /* 0x0000002c00b08947 */ /* 0x002fea0003800000 */
.L_x_99:
[----:B------:R-:W-:Y:S05]  /*6b00*/  @!P1 BRA `(.L_x_101) ;  /* 0x0000000000409947 */ /* 0x000fea0003800000 */
[----:B------:R-:W4:Y:S01]  /*6b10*/  LDCU.64 UR8, c[0x4][0x70] ;  /* 0x01000e00ff0877ac */ /* 0x000f220008000a00 */
[----:B------:R-:W-:Y:S01]  /*6b20*/  MOV R3, 0x0 ;  /* 0x0000000000037802 */ /* 0x000fe20000000f00 */
[----:B------:R-:W-:Y:S02]  /*6b30*/  HFMA2 R12, -RZ, RZ, 0, 5.9604644775390625e-08 ;  /* 0x00000001ff0c7431 */ /* 0x000fe400000001ff */
[----:B------:R-:W-:Y:S02]  /*6b40*/  IMAD.MOV.U32 R8, RZ, RZ, 0x192 ;  /* 0x00000192ff087424 */ /* 0x000fe400078e00ff */
[----:B------:R-:W-:Y:S01]  /*6b50*/  IMAD.MOV.U32 R13, RZ, RZ, RZ ;  /* 0x000000ffff0d7224 */ /* 0x000fe200078e00ff */
[----:B------:R-:W5:Y:S01]  /*6b60*/  LDCU.64 UR6, c[0x4][0x78] ;  /* 0x01000f00ff0677ac */ /* 0x000f620008000a00 */
[----:B------:R-:W1:Y:S01]  /*6b70*/  LDC.64 R2, c[0x4][R3] ;  /* 0x0100000003027b82 */ /* 0x000e620000000a00 */
[----:B------:R-:W2:Y:S01]  /*6b80*/  LDCU.64 UR4, c[0x4][0x10] ;  /* 0x01000200ff0477ac */ /* 0x000ea20008000a00 */
[----:B----4-:R-:W-:Y:S01]  /*6b90*/  MOV R5, UR9 ;  /* 0x0000000900057c02 */ /* 0x010fe20008000f00 */
[----:B------:R-:W-:Y:S01]  /*6ba0*/  IMAD.U32 R4, RZ, RZ, UR8 ;  /* 0x00000008ff047e24 */ /* 0x000fe2000f8e00ff */
[----:B-----5:R-:W-:Y:S01]  /*6bb0*/  MOV R7, UR7 ;  /* 0x0000000700077c02 */ /* 0x020fe20008000f00 */
[----:B------:R-:W-:Y:S01]  /*6bc0*/  IMAD.U32 R6, RZ, RZ, UR6 ;  /* 0x00000006ff067e24 */ /* 0x000fe2000f8e00ff */
[----:B--2---:R-:W-:Y:S01]  /*6bd0*/  MOV R11, UR5 ;  /* 0x00000005000b7c02 */ /* 0x004fe20008000f00 */
[----:B------:R-:W-:Y:S02]  /*6be0*/  IMAD.U32 R10, RZ, RZ, UR4 ;  /* 0x00000004ff0a7e24 */ /* 0x000fe4000f8e00ff */
[----:B------:R-:W-:Y:S07]  /*6bf0*/  LEPC R20, `(.L_x_101) ;  /* 0x000000001014794e */ /* 0x000fee0000000000 */
[----:B-1-3--:R-:W-:Y:S05]  /*6c00*/  CALL.ABS.NOINC R2 ;  /* 0x0000000002007343 */ /* 0x00afea0003c00000 */
.L_x_101:
[C---:B---3--:R-:W-:Y:S01]  /*6c10*/  SHF.L.U32 R20, R28.reuse, 0x10, RZ ;  /* 0x000000101c147819 */ /* 0x048fe200000006ff */
[----:B------:R-:W-:Y:S05]  /*6c20*/  WARPSYNC.ALL ;  /* 0x0000000000007948 */ /* 0x000fea0003800000 */
[----:B------:R-:W-:Y:S01]  /*6c30*/  R2UR UR4, R25 ;  /* 0x00000000190472ca */ /* 0x000fe200000e0000 */
[----:B------:R-:W-:Y:S01]  /*6c40*/  BSSY.RECONVERGENT B0, `(.L_x_102) ;  /* 0x0000051000007945 */ /* 0x000fe20003800200 */
[----:B------:R-:W-:Y:S02]  /*6c50*/  LOP3.LUT R21, R28, 0xffff0000, RZ, 0xc0, !PT ;  /* 0xffff00001c157812 */ /* 0x000fe400078ec0ff */
[C---:B------:R-:W-:Y:S02]  /*6c60*/  SHF.L.U32 R26, R29.reuse, 0x10, RZ ;  /* 0x000000101d1a7819 */ /* 0x040fe400000006ff */
[----:B------:R-:W-:Y:S07]  /*6c70*/  ISETP.NE.AND P0, PT, R50, RZ, PT ;  /* 0x000000ff3200720c */ /* 0x000fee0003f05270 */
[----:B------:R-:W1:Y:S02]  /*6c80*/  LDTM.16dp256bit.x4 R4, tmem[UR4] ;  /* 0x00000004000479ee */ /* 0x000e640008120000 */
[C---:B-1----:R-:W-:Y:S01]  /*6c90*/  FMUL R0, R24.reuse, R4 ;  /* 0x0000000418007220 */ /* 0x042fe20000400000 */
[C---:B------:R-:W-:Y:S01]  /*6ca0*/  FMUL R4, R24.reuse, R8 ;  /* 0x0000000818047220 */ /* 0x040fe20000400000 */
[C---:B------:R-:W-:Y:S01]  /*6cb0*/  FMUL R8, R24.reuse, R12 ;  /* 0x0000000c18087220 */ /* 0x040fe20000400000 */
[C---:B------:R-:W-:Y:S01]  /*6cc0*/  FMUL R2, R24.reuse, R5 ;  /* 0x0000000518027220 */ /* 0x040fe20000400000 */
[C---:B------:R-:W-:Y:S01]  /*6cd0*/  FMUL R12, R24.reuse, R16 ;  /* 0x00000010180c7220 */ /* 0x040fe20000400000 */
[----:B------:R-:W-:Y:S01]  /*6ce0*/  LOP3.LUT R16, R29, 0xffff0000, RZ, 0xc0, !PT ;  /* 0xffff00001d107812 */ /* 0x000fe200078ec0ff */
[C---:B------:R-:W-:Y:S01]  /*6cf0*/  FMUL R3, R24.reuse, R6 ;  /* 0x0000000618037220 */ /* 0x040fe20000400000 */
[C---:B------:R-:W-:Y:S01]  /*6d00*/  FMUL R7, R24.reuse, R7 ;  /* 0x0000000718077220 */ /* 0x040fe20000400000 */
[C---:B------:R-:W-:Y:S01]  /*6d10*/  FFMA R0, R27.reuse, R20, R0 ;  /* 0x000000141b007223 */ /* 0x040fe20000000000 */
[C---:B------:R-:W-:Y:S01]  /*6d20*/  FFMA R2, R27.reuse, R21, R2 ;  /* 0x000000151b027223 */ /* 0x040fe20000000002 */
[C---:B------:R-:W-:Y:S01]  /*6d30*/  FMUL R5, R24.reuse, R9 ;  /* 0x0000000918057220 */ /* 0x040fe20000400000 */
[C---:B------:R-:W-:Y:S01]  /*6d40*/  FFMA R3, R27.reuse, R26, R3 ;  /* 0x0000001a1b037223 */ /* 0x040fe20000000003 */
[----:B------:R-:W-:Y:S01]  /*6d50*/  FMUL R9, R24, R13 ;  /* 0x0000000d18097220 */ /* 0x000fe20000400000 */
[----:B------:R-:W-:Y:S01]  /*6d60*/  FFMA R7, R27, R16, R7 ;  /* 0x000000101b077223 */ /* 0x000fe20000000007 */
[----:B------:R-:W-:Y:S01]  /*6d70*/  LOP3.LUT R16, R30, 0xffff0000, RZ, 0xc0, !PT ;  /* 0xffff00001e107812 */ /* 0x000fe200078ec0ff */
[----:B------:R-:W-:Y:S01]  /*6d80*/  FMUL R6, R24, R10 ;  /* 0x0000000a18067220 */ /* 0x000fe20000400000 */
[----:B------:R-:W-:Y:S01]  /*6d90*/  F2FP.BF16.F32.PACK_AB R32, R2, R0 ;  /* 0x000000000220723e */ /* 0x000fe200000010ff */
[----:B------:R-:W-:Y:S01]  /*6da0*/  FMUL R13, R24, R17 ;  /* 0x00000011180d7220 */ /* 0x000fe20000400000 */
[----:B------:R-:W-:Y:S01]  /*6db0*/  SHF.L.U32 R17, R30, 0x10, RZ ;  /* 0x000000101e117819 */ /* 0x000fe200000006ff */
[C---:B------:R-:W-:Y:S01]  /*6dc0*/  FMUL R10, R24.reuse, R14 ;  /* 0x0000000e180a7220 */ /* 0x040fe20000400000 */
[C---:B------:R-:W-:Y:S01]  /*6dd0*/  LOP3.LUT R0, R31.reuse, 0xffff0000, RZ, 0xc0, !PT ;  /* 0xffff00001f007812 */ /* 0x040fe200078ec0ff */
[----:B------:R-:W-:Y:S01]  /*6de0*/  FMUL R14, R24, R18 ;  /* 0x00000012180e7220 */ /* 0x000fe20000400000 */
[----:B------:R-:W-:Y:S01]  /*6df0*/  SHF.L.U32 R18, R31, 0x10, RZ ;  /* 0x000000101f127819 */ /* 0x000fe200000006ff */
[----:B------:R-:W-:Y:S01]  /*6e00*/  FFMA R4, R27, R17, R4 ;  /* 0x000000111b047223 */ /* 0x000fe20000000004 */
[----:B------:R-:W-:Y:S01]  /*6e10*/  F2FP.BF16.F32.PACK_AB R33, R7, R3 ;  /* 0x000000030721723e */ /* 0x000fe200000010ff */
[C---:B------:R-:W-:Y:S01]  /*6e20*/  FFMA R5, R27.reuse, R16, R5 ;  /* 0x000000101b057223 */ /* 0x040fe20000000005 */
[----:B------:R-:W-:Y:S01]  /*6e30*/  SHF.L.U32 R2, R36, 0x10, RZ ;  /* 0x0000001024027819 */ /* 0x000fe200000006ff */
[----:B------:R-:W-:Y:S01]  /*6e40*/  FMUL R11, R24, R11 ;  /* 0x0000000b180b7220 */ /* 0x000fe20000400000 */
[----:B------:R-:W-:Y:S01]  /*6e50*/  LOP3.LUT R3, R36, 0xffff0000, RZ, 0xc0, !PT ;  /* 0xffff000024037812 */ /* 0x000fe200078ec0ff */
[----:B------:R-:W-:Y:S01]  /*6e60*/  FFMA R6, R27, R18, R6 ;  /* 0x000000121b067223 */ /* 0x000fe20000000006 */
[----:B------:R-:W-:Y:S01]  /*6e70*/  SHF.L.U32 R7, R37, 0x10, RZ ;  /* 0x0000001025077819 */ /* 0x000fe200000006ff */
[----:B------:R-:W-:Y:S01]  /*6e80*/  FFMA R11, R27, R0, R11 ;  /* 0x000000001b0b7223 */ /* 0x000fe2000000000b */
[----:B------:R-:W-:Y:S01]  /*6e90*/  LOP3.LUT R0, R37, 0xffff0000, RZ, 0xc0, !PT ;  /* 0xffff000025007812 */ /* 0x000fe200078ec0ff */
[C---:B------:R-:W-:Y:S01]  /*6ea0*/  FFMA R8, R27.reuse, R2, R8 ;  /* 0x000000021b087223 */ /* 0x040fe20000000008 */
[C---:B------:R-:W-:Y:S01]  /*6eb0*/  FFMA R9, R27.reuse, R3, R9 ;  /* 0x000000031b097223 */ /* 0x040fe20000000009 */
[----:B------:R-:W-:Y:S01]  /*6ec0*/  FMUL R15, R24, R15 ;  /* 0x0000000f180f7220 */ /* 0x000fe20000400000 */
[C---:B------:R-:W-:Y:S01]  /*6ed0*/  SHF.L.U32 R2, R38.reuse, 0x10, RZ ;  /* 0x0000001026027819 */ /* 0x040fe200000006ff */
[----:B------:R-:W-:Y:S01]  /*6ee0*/  FFMA R10, R27, R7, R10 ;  /* 0x000000071b0a7223 */ /* 0x000fe2000000000a */
[----:B------:R-:W-:Y:S01]  /*6ef0*/  F2FP.BF16.F32.PACK_AB R34, R5, R4 ;  /* 0x000000040522723e */ /* 0x000fe200000010ff */
[----:B------:R-:W-:Y:S01]  /*6f00*/  FFMA R15, R27, R0, R15 ;  /* 0x000000001b0f7223 */ /* 0x000fe2000000000f */
[----:B------:R-:W-:Y:S01]  /*6f10*/  LOP3.LUT R3, R38, 0xffff0000, RZ, 0xc0, !PT ;  /* 0xffff000026037812 */ /* 0x000fe200078ec0ff */
[----:B------:R-:W-:Y:S01]  /*6f20*/  FMUL R19, R24, R19 ;  /* 0x0000001318137220 */ /* 0x000fe20000400000 */
[----:B------:R-:W-:Y:S01]  /*6f30*/  SHF.L.U32 R4, R39, 0x10, RZ ;  /* 0x0000001027047819 */ /* 0x000fe200000006ff */
[----:B------:R-:W-:Y:S01]  /*6f40*/  FFMA R12, R27, R2, R12 ;  /* 0x000000021b0c7223 */ /* 0x000fe2000000000c */
[----:B------:R-:W-:Y:S01]  /*6f50*/  LOP3.LUT R5, R39, 0xffff0000, RZ, 0xc0, !PT ;  /* 0xffff000027057812 */ /* 0x000fe200078ec0ff */
[----:B------:R-:W-:Y:S01]  /*6f60*/  FFMA R13, R27, R3, R13 ;  /* 0x000000031b0d7223 */ /* 0x000fe2000000000d */
[----:B------:R-:W-:Y:S01]  /*6f70*/  F2FP.BF16.F32.PACK_AB R35, R11, R6 ;  /* 0x000000060b23723e */ /* 0x000fe200000010ff */
[----:B------:R-:W-:Y:S01]  /*6f80*/  FFMA R14, R27, R4, R14 ;  /* 0x000000041b0e7223 */ /* 0x000fe2000000000e */
[----:B------:R-:W-:Y:S01]  /*6f90*/  F2FP.BF16.F32.PACK_AB R8, R9, R8 ;  /* 0x000000080908723e */ /* 0x000fe200000010ff */
[----:B------:R-:W-:Y:S01]  /*6fa0*/  FFMA R19, R27, R5, R19 ;  /* 0x000000051b137223 */ /* 0x000fe20000000013 */
[----:B------:R-:W-:Y:S01]  /*6fb0*/  F2FP.BF16.F32.PACK_AB R9, R15, R10 ;  /* 0x0000000a0f09723e */ /* 0x000fe200000010ff */
[----:B------:R1:W-:Y:S01]  /*6fc0*/  STSM.16.M88.4 [R69+0x200], R32 ;  /* 0x0002002045007844 */ /* 0x0003e20000000200 */
[----:B------:R-:W-:Y:S02]  /*6fd0*/  F2FP.BF16.F32.PACK_AB R10, R13, R12 ;  /* 0x0000000c0d0a723e */ /* 0x000fe400000010ff */
[----:B------:R-:W-:Y:S05]  /*6fe0*/  F2FP.BF16.F32.PACK_AB R11, R19, R14 ;  /* 0x0000000e130b723e */ /* 0x000fea00000010ff */
[----:B------:R1:W-:Y:S01]  /*6ff0*/  STSM.16.M88.4 [R68+0x200], R8 ;  /* 0x0002000844007844 */ /* 0x0003e20000000200 */
[----:B------:R-:W-:Y:S01]  /*7000*/  @!PT LDS RZ, [RZ] ;  /* 0x00000000fffff984 */ /* 0x000fe20000000800 */
[----:B------:R-:W-:Y:S01]  /*7010*/  @!PT LDS RZ, [RZ] ;  /* 0x00000000fffff984 */ /* 0x000fe20000000800 */
[----:B------:R-:W-:Y:S01]  /*7020*/  @!PT LDS RZ, [RZ] ;  /* 0x00000000fffff984 */ /* 0x000fe20000000800 */
[----:B------:R-:W-:Y:S01]  /*7030*/  @!PT LDS RZ, [RZ] ;  /* 0x00000000fffff984 */ /* 0x000fe20000000800 */
[----:B------:R3:W-:Y:S07]  /*7040*/  MEMBAR.ALL.CTA ;  /* 0x0000000000007992 */ /* 0x0007ee0000008000 */
[----:B---3--:R-:W3:Y:S02]  /*7050*/  FENCE.VIEW.ASYNC.S ;  /* 0x00000000000073c6 */ /* 0x008ee40000000000 */
[----:B---3--:R-:W-:Y:S06]  /*7060*/  BAR.SYNC.DEFER_BLOCKING 0x1, 0x80 ;  /* 0x0042000000007b1d */ /* 0x008fec0000010000 */
[----:B------:R-:W-:Y:S05]  /*7070*/  @P0 BRA `(.L_x_103) ;  /* 0x0000000000340947 */ /* 0x000fea0003800000 */
[----:B------:R-:W3:Y:S01]  /*7080*/  LDCU.64 UR6, c[0x0][0x348] ;  /* 0x00006900ff0677ac */ /* 0x000ee20008000a00 */
[----:B------:R-:W-:Y:S02]  /*7090*/  R2UR UR42, R65 ;  /* 0x00000000412a72ca */ /* 0x000fe400000e0000 */
[----:B------:R-:W-:Y:S01]  /*70a0*/  R2UR UR43, R64 ;  /* 0x00000000402b72ca */ /* 0x000fe200000e0000 */
[----:B------:R-:W-:Y:S01]  /*70b0*/  UIADD3 UR4, UPT, UPT, UR49, 0x200, URZ ;  /* 0x0000020031047890 */ /* 0x000fe2000fffe0ff */
[----:B------:R-:W-:Y:S02]  /*70c0*/  R2UR UR44, R62 ;  /* 0x000000003e2c72ca */ /* 0x000fe400000e0000 */
[----:B------:R-:W-:Y:S03]  /*70d0*/  R2UR UR45, R63 ;  /* 0x000000003f2d72ca */ /* 0x000fe600000e0000 */
[----:B------:R-:W-:Y:S05]  /*70e0*/  IMAD.U32 R60, RZ, RZ, UR4 ;  /* 0x00000004ff3c7e24 */ /* 0x000fea000f8e00ff */
[----:B------:R-:W-:Y:S01]  /*70f0*/  R2UR UR40, R60 ;  /* 0x000000003c2872ca */ /* 0x000fe200000e0000 */
[----:B---3--:R-:W-:Y:S04]  /*7100*/  UIADD3 UR4, UP0, UPT, UR6, 0x780, URZ ;  /* 0x0000078006047890 */ /* 0x008fe8000ff1e0ff */
[----:B------:R-:W-:Y:S09]  /*7110*/  UIADD3.X UR5, UPT, UPT, URZ, UR7, URZ, UP0, !UPT ;  /* 0x00000007ff057290 */ /* 0x000ff200087fe4ff */
[----:B------:R3:W-:Y:S01]  /*7120*/  UTMASTG.5D.IM2COL [UR40], [UR4] ;  /* 0x00000028040073b5 */ /* 0x0007e20008060000 */
[----:B------:R0:W-:Y:S01]  /*7130*/  UTMACMDFLUSH ;  /* 0x00000000000079b7 */ /* 0x0001e20000000000 */
[----:B---3--:R-:W-:Y:S04]  /*7140*/  DEPBAR.LE SB0, 0x1 ;  /* 0x000080400000791a */ /* 0x008fe80000000000 */
.L_x_103:
[----:B------:R-:W-:Y:S05]  /*7150*/  BSYNC.RECONVERGENT B0 ;  /* 0x0000000000007941 */ /* 0x000fea0003800200 */
.L_x_102:
[----:B------:R-:W-:Y:S01]  /*7160*/  BAR.SYNC.DEFER_BLOCKING 0x1, 0x80 ;  /* 0x0042000000007b1d */ /* 0x000fe20000010000 */
[----:B------:R-:W-:Y:S01]  /*7170*/  ISETP.NE.AND P1, PT, R67, RZ, PT ;  /* 0x000000ff4300720c */ /* 0x000fe20003f25270 */
[----:B------:R-:W-:Y:S01]  /*7180*/  UISETP.NE.AND UP0, UPT, UR52, URZ, UPT ;  /* 0x000000ff3400728c */ /* 0x000fe2000bf05270 */
[----:B------:R-:W-:Y:S11]  /*7190*/  LEA R4, R71, UR49, 0x3 ;  /* 0x0000003147047c11 */ /* 0x000ff6000f8e18ff */
[----:B------:R-:W-:Y:S01]  /*71a0*/  @P1 SHF.L.U32 R3, R48, 0x1f, RZ ;  /* 0x0000001f30031819 */ /* 0x000fe200000006ff */
[----:B------:R-:W-:Y:S06]  /*71b0*/  BRA.U !UP0, `(.L_x_104) ;  /* 0x0000000108247547 */ /* 0x000fec000b800000 */
[----:B------:R-:W3:Y:S01]  /*71c0*/  S2R R0, SR_CgaCtaId ;  /* 0x0000000000007919 */ /* 0x000ee20000008800 */
[----:B------:R-:W-:Y:S01]  /*71d0*/  IMAD.U32 R2, RZ, RZ, UR50 ;  /* 0x00000032ff027e24 */ /* 0x000fe2000f8e00ff */
[----:B------:R-:W-:Y:S04]  /*71e0*/  UIADD3 UR4, UPT, UPT, UR50, 0x1, URZ ;  /* 0x0000000132047890 */ /* 0x000fe8000fffe0ff */
[----:B------:R-:W-:Y:S01]  /*71f0*/  @P1 LEA R2, R2, UR49, 0x3 ;  /* 0x0000003102021c11 */ /* 0x000fe2000f8e18ff */
[----:B------:R-:W-:Y:S04]  /*7200*/  UISETP.NE.AND UP0, UPT, UR4, 0x4, UPT ;  /* 0x000000040400788c */ /* 0x000fe8000bf05270 */
[----:B------:R-:W-:Y:S01]  /*7210*/  @P1 VIADD R2, R2, 0xa0 ;  /* 0x000000a002021836 */ /* 0x000fe20000000000 */
[----:B------:R-:W-:Y:S04]  /*7220*/  USEL UR50, UR4, URZ, UP0 ;  /* 0x000000ff04327287 */ /* 0x000fe80008000000 */
[----:B---3--:R-:W-:Y:S04]  /*7230*/  @P1 PRMT R0, R0, 0x654, R2 ;  /* 0x0000065400001816 */ /* 0x008fe80000000002 */
[----:B------:R3:W-:Y:S04]  /*7240*/  @P1 SYNCS.ARRIVE.TRANS64.RED.A1T0 RZ, [R0+URZ], RZ ;  /* 0x000000ff00ff19a7 */ /* 0x0007e800081004ff */
.L_x_104:
[----:B------:R-:W4:Y:S01]  /*7250*/  @P1 SYNCS.PHASECHK.TRANS64.TRYWAIT P0, [R4+URZ+0x80], R3 ;  /* 0x00008003040015a7 */ /* 0x000f2200080011ff */
[----:B------:R-:W-:Y:S01]  /*7260*/  BSSY B1, `(.L_x_105) ;  /* 0x0000013000017945 */ /* 0x000fe20003800000 */
[----:B----4-:R-:W-:Y:S03]  /*7270*/  @P1 SEL R73, RZ, 0x1, !P0 ;  /* 0x00000001ff491807 */ /* 0x010fe60004000000 */
[----:B------:R-:W-:Y:S05]  /*7280*/  @!P1 BRA `(.L_x_106) ;  /* 0x0000000000409947 */ /* 0x000fea0003800000 */
[----:B------:R-:W-:Y:S01]  /*7290*/  ISETP.NE.AND P1, PT, R74, RZ, PT ;  /* 0x000000ff4a00720c */ /* 0x000fe20003f25270 */
[----:B------:R-:W-:Y:S01]  /*72a0*/  BSSY B0, `(.L_x_107) ;  /* 0x0000009000007945 */ /* 0x000fe20003800000 */
[----:B------:R-:W-:Y:S11]  /*72b0*/  ISETP.NE.AND P0, PT, R73, RZ, PT ;  /* 0x000000ff4900720c */ /* 0x000ff60003f05270 */
[----:B------:R-:W-:Y:S05]  /*72c0*/  @P1 IMAD R3, R71, 0x1000, R72 ;  /* 0x0000100047031824 */ /* 0x000fea00078e0248 */
[----:B------:R-:W-:Y:S05]  /*72d0*/  @P1 IADD3 R2, PT, PT, R3, UR49, RZ ;  /* 0x0000003103021c10 */ /* 0x000fea000fffe0ff */
[----:B------:R-:W-:Y:S01]  /*72e0*/  @P1 IMAD.IADD R2, R61, 0x1, R2 ;  /* 0x000000013d021824 */ /* 0x000fe200078e0202 */
[----:B------:R-:W-:Y:S06]  /*72f0*/  @P0 BRA `(.L_x_108) ;  /* 0x00000000000c0947 */ /* 0x000fec0003800000 */
[----:B---3--:R-:W-:Y:S04]  /*7300*/  SHF.L.U32 R0, R48, 0x1f, RZ ;  /* 0x0000001f30007819 */ /* 0x008fe800000006ff */
[----:B------:R-:W3:Y:S02]  /*7310*/  SYNCS.PHASECHK.TRANS64.TRYWAIT P0, [R4+URZ+0x80], R0 ;  /* 0x00008000040075a7 */ /* 0x000ee400080011ff */
[----:B---3--:R-:W-:Y:S05]  /*7320*/  @!P0 BRA `(.L_x_109) ;  /* 0x0000002400b88947 */ /* 0x008fea0003800000 */
.L_x_108:
[----:B------:R-:W-:Y:S05]  /*7330*/  BSYNC B0 ;  /* 0x0000000000007941 */ /* 0x000fea0003800000 */
.L_x_107:
[----:B------:R-:W-:Y:S02]  /*7340*/  ISETP.NE.AND P0, PT, R74, RZ, PT ;  /* 0x000000ff4a00720c */ /* 0x000fe40003f05270 */
[----:B------:R-:W-:Y:S11]  /*7350*/  IADD3 R71, PT, PT, R71, 0x1, RZ ;  /* 0x0000000147477810 */ /* 0x000ff60007ffe0ff */
[----:B------:R-:W-:Y:S05]  /*7360*/  @P0 WARPSYNC.ALL ;  /* 0x0000000000000948 */ /* 0x000fea0003800000 */
[----:B------:R4:W1:Y:S04]  /*7370*/  @P0 LDSM.16.M88.4 R28, [R3+UR49+0x200] ;  /* 0x00020031031c083b */ /* 0x0008680008000200 */
[----:B------:R4:W1:Y:S02]  /*7380*/  @P0 LDSM.16.M88.4 R36, [R2+0x200] ;  /* 0x000200000224083b */ /* 0x0008640000000200 */
.L_x_106:
[----:B------:R-:W-:Y:S05]  /*7390*/  BSYNC B1 ;  /* 0x0000000000017941 */ /* 0x000fea0003800000 */
.L_x_105:
[----:B---3--:R-:W-:Y:S05]  /*73a0*/  VIADD R0, R25, 0x20 ;  /* 0x0000002019007836 */ /* 0x008fea0000000000 */
[----:B------:R-:W-:Y:S04]  /*73b0*/  SHF.R.U32.HI R0, RZ, 0x15, R0 ;  /* 0x00000015ff007819 */ /* 0x000fe80000011600 */
[----:B------:R-:W-:Y:S11]  /*73c0*/  LOP3.LUT P0, RZ, R0, 0x3, R52, 0x48, !PT ;  /* 0x0000000300ff7812 */ /* 0x000ff60007804834 */
[----:B------:R-:W-:Y:S02]  /*73d0*/  @!UPT UIADD3 URZ, UPT, UPT, URZ, URZ, URZ ;  /* 0x000000fffffff290 */ /* 0x000fe4000fffe0ff */
[----:B------:R-:W-:Y:S05]  /*73e0*/  @!P0 BRA `(.L_x_110) ;  /* 0x0000000000408947 */ /* 0x000fea0003800000 */
[----:B------:R-:W3:Y:S01]  /*73f0*/  LDCU.64 UR8, c[0x4][0x70] ;  /* 0x01000e00ff0877ac */ /* 0x000ee20008000a00 */
[----:B----4-:R-:W-:Y:S01]  /*7400*/  MOV R3, 0x0 ;  /* 0x0000000000037802 */ /* 0x010fe20000000f00 */
[----:B------:R-:W-:Y:S02]  /*7410*/  HFMA2 R12, -RZ, RZ, 0, 5.9604644775390625e-08 ;  /* 0x00000001ff0c7431 */ /* 0x000fe400000001ff */
[----:B-1----:R-:W-:Y:S02]  /*7420*/  IMAD.MOV.U32 R8, RZ, RZ, 0x192 ;  /* 0x00000192ff087424 */ /* 0x002fe400078e00ff */
[----:B------:R-:W-:Y:S01]  /*7430*/  IMAD.MOV.U32 R13, RZ, RZ, RZ ;  /* 0x000000ffff0d7224 */ /* 0x000fe200078e00ff */
[----:B------:R-:W1:Y:S01]  /*7440*/  LDCU.64 UR6, c[0x4][0x78] ;  /* 0x01000f00ff0677ac */ /* 0x000e620008000a00 */
[----:B------:R-:W4:Y:S01]  /*7450*/  LDC.64 R2, c[0x4][R3] ;  /* 0x0100000003027b82 */ /* 0x000f220000000a00 */
[----:B------:R-:W5:Y:S01]  /*7460*/  LDCU.64 UR4, c[0x4][0x10] ;  /* 0x01000200ff0477ac */ /* 0x000f620008000a00 */
[----:B---3--:R-:W-:Y:S01]  /*7470*/  MOV R5, UR9 ;  /* 0x0000000900057c02 */ /* 0x008fe20008000f00 */
[----:B------:R-:W-:Y:S01]  /*7480*/  IMAD.U32 R4, RZ, RZ, UR8 ;  /* 0x00000008ff047e24 */ /* 0x000fe2000f8e00ff */
[----:B-1----:R-:W-:Y:S01]  /*7490*/  MOV R7, UR7 ;  /* 0x0000000700077c02 */ /* 0x002fe20008000f00 */
[----:B------:R-:W-:Y:S01]  /*74a0*/  IMAD.U32 R6, RZ, RZ, UR6 ;  /* 0x00000006ff067e24 */ /* 0x000fe2000f8e00ff */
[----:B-----5:R-:W-:Y:S01]  /*74b0*/  MOV R11, UR5 ;  /* 0x00000005000b7c02 */ /* 0x020fe20008000f00 */
[----:B------:R-:W-:Y:S02]  /*74c0*/  IMAD.U32 R10, RZ, RZ, UR4 ;  /* 0x00000004ff0a7e24 */ /* 0x000fe4000f8e00ff */
[----:B------:R-:W-:Y:S07]  /*74d0*/  LEPC R20, `(.L_x_110) ;  /* 0x000000001014794e */ /* 0x000fee0000000000 */
[----:B--2-4-:R-:W-:Y:S05]  /*74e0*/  CALL.ABS.NOINC R2 ;  /* 0x0000000002007343 */ /* 0x014fea0003c00000 */
.L_x_110:
[----:B-1--4-:R-:W-:Y:S01]  /*74f0*/  SHF.L.U32 R3, R28, 0x10, RZ ;  /* 0x000000101c037819 */ /* 0x012fe200000006ff */
[----:B------:R-:W-:Y:S05]  /*7500*/  WARPSYNC.ALL ;  /* 0x0000000000007948 */ /* 0x000fea0003800000 */
[----:B------:R-:W-:Y:S01]  /*7510*/  R2UR UR4, R25 ;  /* 0x00000000190472ca */ /* 0x000fe200000e0000 */
[----:B------:R-:W1:Y:S01]  /*7520*/  S2R R75, SR_CgaCtaId ;  /* 0x00000000004b7919 */ /* 0x000e620000008800 */
[C---:B------:R-:W-:Y:S01]  /*7530*/  SHF.L.U32 R20, R29.reuse, 0x10, RZ ;  /* 0x000000101d147819 */ /* 0x040fe200000006ff */
[----:B------:R-:W-:Y:S01]  /*7540*/  BSSY.RECONVERGENT B0, `(.L_x_111) ;  /* 0x0000056000007945 */ /* 0x000fe20003800200 */
[----:B------:R-:W-:Y:S02]  /*7550*/  LOP3.LUT R21, R29, 0xffff0000, RZ, 0xc0, !PT ;  /* 0xffff00001d157812 */ /* 0x000fe400078ec0ff */
[----:B------:R-:W-:Y:S02]  /*7560*/  ISETP.NE.AND P6, PT, R67, RZ, PT ;  /* 0x000000ff4300720c */ /* 0x000fe40003fc5270 */
[----:B------:R-:W-:Y:S05]  /*7570*/  ISETP.NE.AND P0, PT, R50, RZ, PT ;  /* 0x000000ff3200720c */ /* 0x000fea0003f05270 */
[----:B------:R-:W3:Y:S02]  /*7580*/  LDTM.16dp256bit.x4 R4, tmem[UR4+0x20] ;  /* 0x00002004000479ee */ /* 0x000ee40008120000 */
[----:B---3--:R-:W-:Y:S01]  /*7590*/  FMUL R0, R24, R4 ;  /* 0x0000000418007220 */ /* 0x008fe20000400000 */
[----:B------:R-:W-:Y:S01]  /*75a0*/  LOP3.LUT R4, R28, 0xffff0000, RZ, 0xc0, !PT ;  /* 0xffff00001c047812 */ /* 0x000fe200078ec0ff */
[C---:B------:R-:W-:Y:S01]  /*75b0*/  FMUL R2, R24.reuse, R5 ;  /* 0x0000000518027220 */ /* 0x040fe20000400000 */
[C---:B------:R-:W-:Y:S01]  /*75c0*/  FMUL R7, R24.reuse, R7 ;  /* 0x0000000718077220 */ /* 0x040fe20000400000 */
[C---:B------:R-:W-:Y:S01]  /*75d0*/  FFMA R0, R27.reuse, R3, R0 ;  /* 0x000000031b007223 */ /* 0x040fe20000000000 */
[C---:B------:R-:W-:Y:S01]  /*75e0*/  FMUL R3, R24.reuse, R6 ;  /* 0x0000000618037220 */ /* 0x040fe20000400000 */
[C---:B------:R-:W-:Y:S01]  /*75f0*/  FFMA R2, R27.reuse, R4, R2 ;  /* 0x000000041b027223 */ /* 0x040fe20000000002 */
[C---:B------:R-:W-:Y:S01]  /*7600*/  FMUL R4, R24.reuse, R8 ;  /* 0x0000000818047220 */ /* 0x040fe20000400000 */
[----:B------:R-:W-:Y:S01]  /*7610*/  FMUL R8, R24, R12 ;  /* 0x0000000c18087220 */ /* 0x000fe20000400000 */
[C---:B------:R-:W-:Y:S01]  /*7620*/  FFMA R3, R27.reuse, R20, R3 ;  /* 0x000000141b037223 */ /* 0x040fe20000000003 */
[----:B------:R-:W-:Y:S01]  /*7630*/  FFMA R7, R27, R21, R7 ;  /* 0x000000151b077223 */ /* 0x000fe20000000007 */
[----:B------:R-:W-:Y:S01]  /*7640*/  F2FP.BF16.F32.PACK_AB R32, R2, R0 ;  /* 0x000000000220723e */ /* 0x000fe200000010ff */
[----:B------:R-:W-:Y:S01]  /*7650*/  FMUL R12, R24, R16 ;  /* 0x00000010180c7220 */ /* 0x000fe20000400000 */
[----:B------:R-:W-:Y:S01]  /*7660*/  SHF.L.U32 R16, R30, 0x10, RZ ;  /* 0x000000101e107819 */ /* 0x000fe200000006ff */
[----:B------:R-:W-:Y:S01]  /*7670*/  FMUL R5, R24, R9 ;  /* 0x0000000918057220 */ /* 0x000fe20000400000 */
[----:B------:R-:W-:Y:S01]  /*7680*/  LOP3.LUT R0, R30, 0xffff0000, RZ, 0xc0, !PT ;  /* 0xffff00001e007812 */ /* 0x000fe200078ec0ff */
[C---:B------:R-:W-:Y:S01]  /*7690*/  FMUL R6, R24.reuse, R10 ;  /* 0x0000000a18067220 */ /* 0x040fe20000400000 */
[----:B------:R-:W-:Y:S01]  /*76a0*/  SHF.L.U32 R2, R31, 0x10, RZ ;  /* 0x000000101f027819 */ /* 0x000fe200000006ff */
[----:B------:R-:W-:Y:S01]  /*76b0*/  FFMA R4, R27, R16, R4 ;  /* 0x000000101b047223 */ /* 0x000fe20000000004 */
[----:B------:R-:W-:Y:S01]  /*76c0*/  F2FP.BF16.F32.PACK_AB R33, R7, R3 ;  /* 0x000000030721723e */ /* 0x000fe200000010ff */
[----:B------:R-:W-:Y:S01]  /*76d0*/  FFMA R5, R27, R0, R5 ;  /* 0x000000001b057223 */ /* 0x000fe20000000005 */
[----:B------:R-:W-:Y:S01]  /*76e0*/  LOP3.LUT R3, R31, 0xffff0000, RZ, 0xc0, !PT ;  /* 0xffff00001f037812 */ /* 0x000fe200078ec0ff */
[----:B------:R-:W-:Y:S01]  /*76f0*/  FMUL R11, R24, R11 ;  /* 0x0000000b180b7220 */ /* 0x000fe20000400000 */
[C---:B------:R-:W-:Y:S01]  /*7700*/  SHF.L.U32 R0, R36.reuse, 0x10, RZ ;  /* 0x0000001024007819 */ /* 0x040fe200000006ff */
[C---:B------:R-:W-:Y:S01]  /*7710*/  FFMA R6, R27.reuse, R2, R6 ;  /* 0x000000021b067223 */ /* 0x040fe20000000006 */
[----:B------:R-:W-:Y:S01]  /*7720*/  LOP3.LUT R2, R36, 0xffff0000, RZ, 0xc0, !PT ;  /* 0xffff000024027812 */ /* 0x000fe200078ec0ff */
[----:B------:R-:W-:Y:S01]  /*7730*/  FFMA R11, R27, R3, R11 ;  /* 0x000000031b0b7223 */ /* 0x000fe2000000000b */
[----:B------:R-:W-:Y:S01]  /*7740*/  SHF.L.U32 R3, R37, 0x10, RZ ;  /* 0x0000001025037819 */ /* 0x000fe200000006ff */
[C---:B------:R-:W-:Y:S01]  /*7750*/  FMUL R9, R24.reuse, R13 ;  /* 0x0000000d18097220 */ /* 0x040fe20000400000 */
[----:B------:R-:W-:Y:S01]  /*7760*/  F2FP.BF16.F32.PACK_AB R34, R5, R4 ;  /* 0x000000040522723e */ /* 0x000fe200000010ff */
[----:B------:R-:W-:Y:S01]  /*7770*/  FMUL R10, R24, R14 ;  /* 0x0000000e180a7220 */ /* 0x000fe20000400000 */
[----:B------:R-:W-:Y:S01]  /*7780*/  SHF.L.U32 R4, R39, 0x10, RZ ;  /* 0x0000001027047819 */ /* 0x000fe200000006ff */
[----:B------:R-:W-:Y:S01]  /*7790*/  FFMA R8, R27, R0, R8 ;  /* 0x000000001b087223 */ /* 0x000fe20000000008 */
[----:B------:R-:W-:Y:S01]  /*77a0*/  LOP3.LUT R0, R37, 0xffff0000, RZ, 0xc0, !PT ;  /* 0xffff000025007812 */ /* 0x000fe200078ec0ff */
[C---:B------:R-:W-:Y:S01]  /*77b0*/  FFMA R9, R27.reuse, R2, R9 ;  /* 0x000000021b097223 */ /* 0x040fe20000000009 */
[C---:B------:R-:W-:Y:S01]  /*77c0*/  SHF.L.U32 R2, R38.reuse, 0x10, RZ ;  /* 0x0000001026027819 */ /* 0x040fe200000006ff */
[----:B------:R-:W-:Y:S01]  /*77d0*/  FFMA R10, R27, R3, R10 ;  /* 0x000000031b0a7223 */ /* 0x000fe2000000000a */
[----:B------:R-:W-:Y:S01]  /*77e0*/  LOP3.LUT R3, R38, 0xffff0000, RZ, 0xc0, !PT ;  /* 0xffff000026037812 */ /* 0x000fe200078ec0ff */
[C---:B------:R-:W-:Y:S01]  /*77f0*/  FMUL R15, R24.reuse, R15 ;  /* 0x0000000f180f7220 */ /* 0x040fe20000400000 */
[----:B------:R-:W-:Y:S01]  /*7800*/  LOP3.LUT R5, R39, 0xffff0000, RZ, 0xc0, !PT ;  /* 0xffff000027057812 */ /* 0x000fe200078ec0ff */
[C---:B------:R-:W-:Y:S01]  /*7810*/  FMUL R13, R24.reuse, R17 ;  /* 0x00000011180d7220 */ /* 0x040fe20000400000 */
[----:B------:R-:W-:Y:S01]  /*7820*/  F2FP.BF16.F32.PACK_AB R35, R11, R6 ;  /* 0x000000060b23723e */ /* 0x000fe200000010ff */
[C---:B------:R-:W-:Y:S01]  /*7830*/  FMUL R14, R24.reuse, R18 ;  /* 0x00000012180e7220 */ /* 0x040fe20000400000 */
[C---:B------:R-:W-:Y:S01]  /*7840*/  FFMA R15, R27.reuse, R0, R15 ;  /* 0x000000001b0f7223 */ /* 0x040fe2000000000f */
[----:B------:R-:W-:Y:S01]  /*7850*/  FMUL R19, R24, R19 ;  /* 0x0000001318137220 */ /* 0x000fe20000400000 */
[----:B------:R-:W-:Y:S01]  /*7860*/  FFMA R12, R27, R2, R12 ;  /* 0x000000021b0c7223 */ /* 0x000fe2000000000c */
[----:B------:R3:W-:Y:S01]  /*7870*/  STSM.16.M88.4 [R69+0x1200], R32 ;  /* 0x0012002045007844 */ /* 0x0007e20000000200 */
[----:B------:R-:W-:Y:S01]  /*7880*/  F2FP.BF16.F32.PACK_AB R8, R9, R8 ;  /* 0x000000080908723e */ /* 0x000fe200000010ff */
[----:B------:R-:W-:Y:S01]  /*7890*/  FFMA R13, R27, R3, R13 ;  /* 0x000000031b0d7223 */ /* 0x000fe2000000000d */
[----:B------:R-:W-:Y:S01]  /*78a0*/  F2FP.BF16.F32.PACK_AB R9, R15, R10 ;  /* 0x0000000a0f09723e */ /* 0x000fe200000010ff */
[C---:B------:R-:W-:Y:S01]  /*78b0*/  FFMA R14, R27.reuse, R4, R14 ;  /* 0x000000041b0e7223 */ /* 0x040fe2000000000e */
[----:B------:R-:W-:Y:S01]  /*78c0*/  FFMA R19, R27, R5, R19 ;  /* 0x000000051b137223 */ /* 0x000fe20000000013 */
[----:B------:R-:W-:Y:S02]  /*78d0*/  MOV R0, UR50 ;  /* 0x0000003200007c02 */ /* 0x000fe40008000f00 */
[----:B------:R-:W-:Y:S02]  /*78e0*/  F2FP.BF16.F32.PACK_AB R10, R13, R12 ;  /* 0x0000000c0d0a723e */ /* 0x000fe400000010ff */
[----:B------:R-:W-:Y:S02]  /*78f0*/  F2FP.BF16.F32.PACK_AB R11, R19, R14 ;  /* 0x0000000e130b723e */ /* 0x000fe400000010ff */
[----:B------:R-:W-:Y:S02]  /*7900*/  @P6 LEA R0, R0, UR49, 0x3 ;  /* 0x0000003100006c11 */ /* 0x000fe4000f8e18ff */
[----:B------:R-:W-:Y:S01]  /*7910*/  LEA R2, R71, UR49, 0x3 ;  /* 0x0000003147027c11 */ /* 0x000fe2000f8e18ff */
[----:B------:R3:W-:Y:S01]  /*7920*/  STSM.16.M88.4 [R68+0x1200], R8 ;  /* 0x0012000844007844 */ /* 0x0007e20000000200 */
[----:B------:R-:W-:Y:S02]  /*7930*/  @P6 IADD3 R0, PT, PT, R0, 0xa0, RZ ;  /* 0x000000a000006810 */ /* 0x000fe40007ffe0ff */
[----:B------:R-:W-:Y:S01]  /*7940*/  @P6 SHF.L.U32 R3, R48, 0x1f, RZ ;  /* 0x0000001f30036819 */ /* 0x000fe200000006ff */
[----:B------:R-:W-:Y:S01]  /*7950*/  @!PT LDS RZ, [RZ] ;  /* 0x00000000fffff984 */ /* 0x000fe20000000800 */
[----:B------:R-:W-:Y:S01]  /*7960*/  @!PT LDS RZ, [RZ] ;  /* 0x00000000fffff984 */ /* 0x000fe20000000800 */
[----:B------:R-:W-:Y:S01]  /*7970*/  @!PT LDS RZ, [RZ] ;  /* 0x00000000fffff984 */ /* 0x000fe20000000800 */
[----:B------:R-:W-:Y:S01]  /*7980*/  @!PT LDS RZ, [RZ] ;  /* 0x00000000fffff984 */ /* 0x000fe20000000800 */
[----:B------:R4:W-:Y:S06]  /*7990*/  MEMBAR.ALL.CTA ;  /* 0x0000000000007992 */ /* 0x0009ec0000008000 */
[----:B----4-:R-:W4:Y:S01]  /*79a0*/  FENCE.VIEW.ASYNC.S ;  /* 0x00000000000073c6 */ /* 0x010f220000000000 */
[----:B-1----:R-:W-:Y:S01]  /*79b0*/  @P6 PRMT R0, R75, 0x654, R0 ;  /* 0x000006544b006816 */ /* 0x002fe20000000000 */
[----:B----4-:R-:W-:Y:S06]  /*79c0*/  BAR.SYNC.DEFER_BLOCKING 0x1, 0x80 ;  /* 0x0042000000007b1d */ /* 0x010fec0000010000 */
[----:B------:R-:W-:Y:S05]  /*79d0*/  @P0 BRA `(.L_x_112) ;  /* 0x0000000000300947 */ /* 0x000fea0003800000 */
[----:B------:R-:W1:Y:S01]  /*79e0*/  LDCU.64 UR6, c[0x0][0x348] ;  /* 0x00006900ff0677ac */ /* 0x000e620008000a00 */
[----:B------:R-:W-:Y:S02]  /*79f0*/  R2UR UR10, R65 ;  /* 0x00000000410a72ca */ /* 0x000fe400000e0000 */
[----:B------:R-:W-:Y:S01]  /*7a00*/  R2UR UR11, R64 ;  /* 0x00000000400b72ca */ /* 0x000fe200000e0000 */
[----:B------:R-:W-:Y:S01]  /*7a10*/  UIADD3 UR9, UPT, UPT, UR41, 0x20, URZ ;  /* 0x0000002029097890 */ /* 0x000fe2000fffe0ff */
[----:B------:R-:W-:Y:S01]  /*7a20*/  R2UR UR12, R62 ;  /* 0x000000003e0c72ca */ /* 0x000fe200000e0000 */
[----:B------:R-:W-:Y:S01]  /*7a30*/  UIADD3 UR8, UPT, UPT, UR49, 0x1200, URZ ;  /* 0x0000120031087890 */ /* 0x000fe2000fffe0ff */
[----:B------:R-:W-:Y:S01]  /*7a40*/  R2UR UR13, R63 ;  /* 0x000000003f0d72ca */ /* 0x000fe200000e0000 */
[----:B-1----:R-:W-:Y:S04]  /*7a50*/  UIADD3 UR4, UP0, UPT, UR6, 0x780, URZ ;  /* 0x0000078006047890 */ /* 0x002fe8000ff1e0ff */
[----:B------:R-:W-:Y:S09]  /*7a60*/  UIADD3.X UR5, UPT, UPT, URZ, UR7, URZ, UP0, !UPT ;  /* 0x00000007ff057290 */ /* 0x000ff200087fe4ff */
[----:B------:R1:W-:Y:S01]  /*7a70*/  UTMASTG.5D.IM2COL [UR8], [UR4] ;  /* 0x00000008040073b5 */ /* 0x0003e20008060000 */
[----:B------:R0:W-:Y:S01]  /*7a80*/  UTMACMDFLUSH ;  /* 0x00000000000079b7 */ /* 0x0001e20000000000 */
[----:B-1----:R-:W-:Y:S04]  /*7a90*/  DEPBAR.LE SB0, 0x1 ;  /* 0x000080400000791a */ /* 0x002fe80000000000 */
.L_x_112:
[----:B------:R-:W-:Y:S05]  /*7aa0*/  BSYNC.RECONVERGENT B0 ;  /* 0x0000000000007941 */ /* 0x000fea0003800200 */
.L_x_111:
[----:B------:R-:W-:Y:S01]  /*7ab0*/  BAR.SYNC.DEFER_BLOCKING 0x1, 0x80 ;  /* 0x0042000000007b1d */ /* 0x000fe20000010000 */
[----:B------:R-:W-:Y:S04]  /*7ac0*/  UIADD3 UR4, UPT, UPT, UR50, 0x1, URZ ;  /* 0x0000000132047890 */ /* 0x000fe8000fffe0ff */
[----:B------:R-:W-:Y:S04]  /*7ad0*/  UISETP.NE.AND UP0, UPT, UR4, 0x4, UPT ;  /* 0x000000040400788c */ /* 0x000fe8000bf05270 */
[----:B------:R-:W-:Y:S01]  /*7ae0*/  USEL UR40, UR4, URZ, UP0 ;  /* 0x000000ff04287287 */ /* 0x000fe20008000000 */
[----:B------:R1:W-:Y:S01]  /*7af0*/  @P6 SYNCS.ARRIVE.TRANS64.RED.A1T0 RZ, [R0+URZ], RZ ;  /* 0x000000ff00ff69a7 */ /* 0x0003e200081004ff */
[----:B------:R-:W-:Y:S01]  /*7b00*/  BSSY B1, `(.L_x_113) ;  /* 0x0000014000017945 */ /* 0x000fe20003800000 */
[----:B------:R-:W4:Y:S02]  /*7b10*/  @P6 SYNCS.PHASECHK.TRANS64.TRYWAIT P0, [R2+URZ+0x80], R3 ;  /* 0x00008003020065a7 */ /* 0x000f2400080011ff */
[----:B----4-:R-:W-:Y:S01]  /*7b20*/  @P6 SEL R73, RZ, 0x1, !P0 ;  /* 0x00000001ff496807 */ /* 0x010fe20004000000 */
[----:B-1----:R-:W-:Y:S06]  /*7b30*/  @!P6 BRA `(.L_x_114) ;  /* 0x000000000040e947 */ /* 0x002fec0003800000 */
[----:B------:R-:W-:Y:S01]  /*7b40*/  ISETP.NE.AND P1, PT, R74, RZ, PT ;  /* 0x000000ff4a00720c */ /* 0x000fe20003f25270 */
[----:B------:R-:W-:Y:S01]  /*7b50*/  BSSY B0, `(.L_x_115) ;  /* 0x0000009000007945 */ /* 0x000fe20003800000 */
[----:B------:R-:W-:Y:S11]  /*7b60*/  ISETP.NE.AND P0, PT, R73, RZ, PT ;  /* 0x000000ff4900720c */ /* 0x000ff60003f05270 */
[----:B------:R-:W-:Y:S05]  /*7b70*/  @P1 IMAD R3, R71, 0x1000, R72 ;  /* 0x0000100047031824 */ /* 0x000fea00078e0248 */
[----:B------:R-:W-:Y:S05]  /*7b80*/  @P1 IADD3 R0, PT, PT, R3, UR49, RZ ;  /* 0x0000003103001c10 */ /* 0x000fea000fffe0ff */
[----:B------:R-:W-:Y:S01]  /*7b90*/  @P1 IMAD.IADD R0, R61, 0x1, R0 ;  /* 0x000000013d001824 */ /* 0x000fe200078e0200 */
[----:B------:R-:W-:Y:S06]  /*7ba0*/  @P0 BRA `(.L_x_116) ;  /* 0x00000000000c0947 */ /* 0x000fec0003800000 */
[----:B------:R-:W-:Y:S04]  /*7bb0*/  SHF.L.U32 R4, R48, 0x1f, RZ ;  /* 0x0000001f30047819 */ /* 0x000fe800000006ff */
[----:B------:R-:W1:Y:S02]  /*7bc0*/  SYNCS.PHASECHK.TRANS64.TRYWAIT P0, [R2+URZ+0x80], R4 ;  /* 0x00008004020075a7 */ /* 0x000e6400080011ff */
[----:B-1----:R-:W-:Y:S05]  /*7bd0*/  @!P0 BRA `(.L_x_117) ;  /* 0x0000001c00a08947 */ /* 0x002fea0003800000 */
.L_x_116:
[----:B------:R-:W-:Y:S05]  /*7be0*/  BSYNC B0 ;  /* 0x0000000000007941 */ /* 0x000fea0003800000 */
.L_x_115:
[----:B------:R-:W-:Y:S02]  /*7bf0*/  ISETP.NE.AND P0, PT, R74, RZ, PT ;  /* 0x000000ff4a00720c */ /* 0x000fe40003f05270 */
[----:B------:R-:W-:Y:S11]  /*7c00*/  IADD3 R71, PT, PT, R71, 0x1, RZ ;  /* 0x0000000147477810 */ /* 0x000ff60007ffe0ff */
[----:B------:R-:W-:Y:S05]  /*7c10*/  @P0 WARPSYNC.ALL ;  /* 0x0000000000000948 */ /* 0x000fea0003800000 */
[----:B------:R4:W1:Y:S04]  /*7c20*/  @P0 LDSM.16.M88.4 R28, [R3+UR49+0x200] ;  /* 0x00020031031c083b */ /* 0x0008680008000200 */
[----:B------:R4:W1:Y:S02]  /*7c30*/  @P0 LDSM.16.M88.4 R36, [R0+0x200] ;  /* 0x000200000024083b */ /* 0x0008640000000200 */
.L_x_114:
[----:B------:R-:W-:Y:S05]  /*7c40*/  BSYNC B1 ;  /* 0x0000000000017941 */ /* 0x000fea0003800000 */
.L_x_113:
[----:B----4-:R-:W-:Y:S05]  /*7c50*/  VIADD R0, R25, 0x40 ;  /* 0x0000004019007836 */ /* 0x010fea0000000000 */
[----:B------:R-:W-:Y:S04]  /*7c60*/  SHF.R.U32.HI R0, RZ, 0x15, R0 ;  /* 0x00000015ff007819 */ /* 0x000fe80000011600 */
[----:B------:R-:W-:Y:S11]  /*7c70*/  LOP3.LUT P0, RZ, R0, 0x3, R52, 0x48, !PT ;  /* 0x0000000300ff7812 */ /* 0x000ff60007804834 */
[----:B------:R-:W-:Y:S02]  /*7c80*/  @!UPT UIADD3 URZ, UPT, UPT, URZ, URZ, URZ ;  /* 0x000000fffffff290 */ /* 0x000fe4000fffe0ff */
[----:B------:R-:W-:Y:S05]  /*7c90*/  @!P0 BRA `(.L_x_118) ;  /* 0x0000000000408947 */ /* 0x000fea0003800000 */
[----:B------:R-:W4:Y:S01]  /*7ca0*/  LDCU.64 UR8, c[0x4][0x70] ;  /* 0x01000e00ff0877ac */ /* 0x000f220008000a00 */
[----:B------:R-:W-:Y:S01]  /*7cb0*/  MOV R3, 0x0 ;  /* 0x0000000000037802 */ /* 0x000fe20000000f00 */
[----:B------:R-:W-:Y:S02]  /*7cc0*/  HFMA2 R12, -RZ, RZ, 0, 5.9604644775390625e-08 ;  /* 0x00000001ff0c7431 */ /* 0x000fe400000001ff */
[----:B---3--:R-:W-:Y:S02]  /*7cd0*/  IMAD.MOV.U32 R8, RZ, RZ, 0x192 ;  /* 0x00000192ff087424 */ /* 0x008fe400078e00ff */
[----:B------:R-:W-:Y:S01]  /*7ce0*/  IMAD.MOV.U32 R13, RZ, RZ, RZ ;  /* 0x000000ffff0d7224 */ /* 0x000fe200078e00ff */
[----:B------:R-:W3:Y:S01]  /*7cf0*/  LDCU.64 UR6, c[0x4][0x78] ;  /* 0x01000f00ff0677ac */ /* 0x000ee20008000a00 */
[----:B-1----:R-:W1:Y:S01]  /*7d00*/  LDC.64 R2, c[0x4][R3] ;  /* 0x0100000003027b82 */ /* 0x002e620000000a00 */
[----:B------:R-:W5:Y:S01]  /*7d10*/  LDCU.64 UR4, c[0x4][0x10] ;  /* 0x01000200ff0477ac */ /* 0x000f620008000a00 */
[----:B----4-:R-:W-:Y:S01]  /*7d20*/  MOV R5, UR9 ;  /* 0x0000000900057c02 */ /* 0x010fe20008000f00 */
[----:B------:R-:W-:Y:S01]  /*7d30*/  IMAD.U32 R4, RZ, RZ, UR8 ;  /* 0x00000008ff047e24 */ /* 0x000fe2000f8e00ff */
[----:B---3--:R-:W-:Y:S01]  /*7d40*/  MOV R7, UR7 ;  /* 0x0000000700077c02 */ /* 0x008fe20008000f00 */
[----:B------:R-:W-:Y:S01]  /*7d50*/  IMAD.U32 R6, RZ, RZ, UR6 ;  /* 0x00000006ff067e24 */ /* 0x000fe2000f8e00ff */
[----:B-----5:R-:W-:Y:S01]  /*7d60*/  MOV R11, UR5 ;  /* 0x00000005000b7c02 */ /* 0x020fe20008000f00 */
[----:B------:R-:W-:Y:S02]  /*7d70*/  IMAD.U32 R10, RZ, RZ, UR4 ;  /* 0x00000004ff0a7e24 */ /* 0x000fe4000f8e00ff */
[----:B------:R-:W-:Y:S07]  /*7d80*/  LEPC R20, `(.L_x_118) ;  /* 0x000000001014794e */ /* 0x000fee0000000000 */
[----:B-12---:R-:W-:Y:S05]  /*7d90*/  CALL.ABS.NOINC R2 ;  /* 0x0000000002007343 */ /* 0x006fea0003c00000 */
.L_x_118:
[----:B-1----:R-:W-:Y:S01]  /*7da0*/  SHF.L.U32 R3, R28, 0x10, RZ ;  /* 0x000000101c037819 */ /* 0x002fe200000006ff */
[----:B------:R-:W-:Y:S05]  /*7db0*/  WARPSYNC.ALL ;  /* 0x0000000000007948 */ /* 0x000fea0003800000 */
[----:B------:R-:W-:Y:S01]  /*7dc0*/  R2UR UR4, R25 ;  /* 0x00000000190472ca */ /* 0x000fe200000e0000 */
[----:B------:R-:W-:Y:S01]  /*7dd0*/  BSSY.RECONVERGENT B0, `(.L_x_119) ;  /* 0x0000057000007945 */ /* 0x000fe20003800200 */
[C---:B------:R-:W-:Y:S02]  /*7de0*/  SHF.L.U32 R20, R29.reuse, 0x10, RZ ;  /* 0x000000101d147819 */ /* 0x040fe400000006ff */
[----:B------:R-:W-:Y:S02]  /*7df0*/  LOP3.LUT R21, R29, 0xffff0000, RZ, 0xc0, !PT ;  /* 0xffff00001d157812 */ /* 0x000fe400078ec0ff */
[----:B------:R-:W-:Y:S02]  /*7e00*/  ISETP.NE.AND P6, PT, R67, RZ, PT ;  /* 0x000000ff4300720c */ /* 0x000fe40003fc5270 */
[----:B------:R-:W-:Y:S05]  /*7e10*/  ISETP.NE.AND P0, PT, R50, RZ, PT ;  /* 0x000000ff3200720c */ /* 0x000fea0003f05270 */
[----:B---3--:R-:W1:Y:S02]  /*7e20*/  LDTM.16dp256bit.x4 R4, tmem[UR4+0x40] ;  /* 0x00004004000479ee */ /* 0x008e640008120000 */
[----:B-1----:R-:W-:Y:S01]  /*7e30*/  FMUL R0, R24, R4 ;  /* 0x0000000418007220 */ /* 0x002fe20000400000 */
[----:B------:R-:W-:Y:S01]  /*7e40*/  LOP3.LUT R4, R28, 0xffff0000, RZ, 0xc0, !PT ;  /* 0xffff00001c047812 */ /* 0x000fe200078ec0ff */
[C---:B------:R-:W-:Y:S01]  /*7e50*/  FMUL R2, R24.reuse, R5 ;  /* 0x0000000518027220 */ /* 0x040fe20000400000 */
[C---:B------:R-:W-:Y:S01]  /*7e60*/  FMUL R7, R24.reuse, R7 ;  /* 0x0000000718077220 */ /* 0x040fe20000400000 */
[C---:B------:R-:W-:Y:S01]  /*7e70*/  FFMA R0, R27.reuse, R3, R0 ;  /* 0x000000031b007223 */ /* 0x040fe20000000000 */
[C---:B------:R-:W-:Y:S01]  /*7e80*/  FMUL R3, R24.reuse, R6 ;  /* 0x0000000618037220 */ /* 0x040fe20000400000 */
[C---:B------:R-:W-:Y:S01]  /*7e90*/  FFMA R2, R27.reuse, R4, R2 ;  /* 0x000000041b027223 */ /* 0x040fe20000000002 */
[C---:B------:R-:W-:Y:S01]  /*7ea0*/  FMUL R4, R24.reuse, R8 ;  /* 0x0000000818047220 */ /* 0x040fe20000400000 */
[C---:B------:R-:W-:Y:S01]  /*7eb0*/  FMUL R8, R24.reuse, R12 ;  /* 0x0000000c18087220 */ /* 0x040fe20000400000 */
[----:B------:R-:W-:Y:S01]  /*7ec0*/  FMUL R12, R24, R16 ;  /* 0x00000010180c7220 */ /* 0x000fe20000400000 */
[----:B------:R-:W-:Y:S01]  /*7ed0*/  SHF.L.U32 R16, R30, 0x10, RZ ;  /* 0x000000101e107819 */ /* 0x000fe200000006ff */
[C---:B------:R-:W-:Y:S01]  /*7ee0*/  FFMA R3, R27.reuse, R20, R3 ;  /* 0x000000141b037223 */ /* 0x040fe20000000003 */
[----:B------:R-:W-:Y:S01]  /*7ef0*/  F2FP.BF16.F32.PACK_AB R32, R2, R0 ;  /* 0x000000000220723e */ /* 0x000fe200000010ff */
[C---:B------:R-:W-:Y:S01]  /*7f00*/  FFMA R7, R27.reuse, R21, R7 ;  /* 0x000000151b077223 */ /* 0x040fe20000000007 */
[----:B------:R-:W-:Y:S01]  /*7f10*/  LOP3.LUT R0, R30, 0xffff0000, RZ, 0xc0, !PT ;  /* 0xffff00001e007812 */ /* 0x000fe200078ec0ff */
[----:B------:R-:W-:Y:S01]  /*7f20*/  FFMA R4, R27, R16, R4 ;  /* 0x000000101b047223 */ /* 0x000fe20000000004 */
[C---:B------:R-:W-:Y:S01]  /*7f30*/  SHF.L.U32 R2, R31.reuse, 0x10, RZ ;  /* 0x000000101f027819 */ /* 0x040fe200000006ff */
[C---:B------:R-:W-:Y:S01]  /*7f40*/  FMUL R5, R24.reuse, R9 ;  /* 0x0000000918057220 */ /* 0x040fe20000400000 */
[----:B------:R-:W-:Y:S01]  /*7f50*/  LOP3.LUT R16, R31, 0xffff0000, RZ, 0xc0, !PT ;  /* 0xffff00001f107812 */ /* 0x000fe200078ec0ff */
[----:B------:R-:W-:Y:S01]  /*7f60*/  FMUL R6, R24, R10 ;  /* 0x0000000a18067220 */ /* 0x000fe20000400000 */
[----:B------:R-:W-:Y:S01]  /*7f70*/  F2FP.BF16.F32.PACK_AB R33, R7, R3 ;  /* 0x000000030721723e */ /* 0x000fe200000010ff */
[C---:B------:R-:W-:Y:S01]  /*7f80*/  FFMA R5, R27.reuse, R0, R5 ;  /* 0x000000001b057223 */ /* 0x040fe20000000005 */
[C---:B------:R-:W-:Y:S01]  /*7f90*/  SHF.L.U32 R0, R36.reuse, 0x10, RZ ;  /* 0x0000001024007819 */ /* 0x040fe200000006ff */
[----:B------:R-:W-:Y:S01]  /*7fa0*/  FFMA R6, R27, R2, R6 ;  /* 0x000000021b067223 */ /* 0x000fe20000000006 */
[----:B------:R-:W-:Y:S01]  /*7fb0*/  LOP3.LUT R2, R36, 0xffff0000, RZ, 0xc0, !PT ;  /* 0xffff000024027812 */ /* 0x000fe200078ec0ff */
[C---:B------:R-:W-:Y:S01]  /*7fc0*/  FMUL R11, R24.reuse, R11 ;  /* 0x0000000b180b7220 */ /* 0x040fe20000400000 */
[----:B------:R-:W-:Y:S01]  /*7fd0*/  SHF.L.U32 R3, R37, 0x10, RZ ;  /* 0x0000001025037819 */ /* 0x000fe200000006ff */
[C---:B------:R-:W-:Y:S01]  /*7fe0*/  FMUL R9, R24.reuse, R13 ;  /* 0x0000000d18097220 */ /* 0x040fe20000400000 */
[----:B------:R-:W-:Y:S01]  /*7ff0*/  F2FP.BF16.F32.PACK_AB R34, R5, R4 ;  /* 0x000000040522723e */ /* 0x000fe200000010ff */
[----:B------:R-:W-:Y:S01]  /*8000*/  FMUL R10, R24, R14 ;  /* 0x0000000e180a7220 */ /* 0x000fe20000400000 */
[----:B------:R-:W-:Y:S01]  /*8010*/  SHF.L.U32 R4, R39, 0x10, RZ ;  /* 0x0000001027047819 */ /* 0x000fe200000006ff */
[----:B------:R-:W-:Y:S01]  /*8020*/  FFMA R11, R27, R16, R11 ;  /* 0x000000101b0b7223 */ /* 0x000fe2000000000b */
[----:B------:R-:W-:Y:S01]  /*8030*/  LOP3.LUT R5, R39, 0xffff0000, RZ, 0xc0, !PT ;  /* 0xffff000027057812 */ /* 0x000fe200078ec0ff */
[----:B------:R-:W-:Y:S01]  /*8040*/  FFMA R8, R27, R0, R8 ;  /* 0x000000001b087223 */ /* 0x000fe20000000008 */
[----:B------:R-:W-:Y:S01]  /*8050*/  LOP3.LUT R0, R37, 0xffff0000, RZ, 0xc0, !PT ;  /* 0xffff000025007812 */ /* 0x000fe200078ec0ff */
[C---:B------:R-:W-:Y:S01]  /*8060*/  FFMA R9, R27.reuse, R2, R9 ;  /* 0x000000021b097223 */ /* 0x040fe20000000009 */
[C---:B------:R-:W-:Y:S01]  /*8070*/  SHF.L.U32 R2, R38.reuse, 0x10, RZ ;  /* 0x0000001026027819 */ /* 0x040fe200000006ff */
[----:B------:R-:W-:Y:S01]  /*8080*/  FFMA R10, R27, R3, R10 ;  /* 0x000000031b0a7223 */ /* 0x000fe2000000000a */
[----:B------:R-:W-:Y:S01]  /*8090*/  LOP3.LUT R3, R38, 0xffff0000, RZ, 0xc0, !PT ;  /* 0xffff000026037812 */ /* 0x000fe200078ec0ff */
[C---:B------:R-:W-:Y:S01]  /*80a0*/  FMUL R15, R24.reuse, R15 ;  /* 0x0000000f180f7220 */ /* 0x040fe20000400000 */
[----:B------:R-:W-:Y:S01]  /*80b0*/  F2FP.BF16.F32.PACK_AB R35, R11, R6 ;  /* 0x000000060b23723e */ /* 0x000fe200000010ff */
[C---:B------:R-:W-:Y:S01]  /*80c0*/  FMUL R13, R24.reuse, R17 ;  /* 0x00000011180d7220 */ /* 0x040fe20000400000 */
[C---:B------:R-:W-:Y:S01]  /*80d0*/  FMUL R14, R24.reuse, R18 ;  /* 0x00000012180e7220 */ /* 0x040fe20000400000 */
[----:B------:R-:W-:Y:S01]  /*80e0*/  FFMA R15, R27, R0, R15 ;  /* 0x000000001b0f7223 */ /* 0x000fe2000000000f */
[----:B------:R-:W-:Y:S01]  /*80f0*/  FMUL R19, R24, R19 ;  /* 0x0000001318137220 */ /* 0x000fe20000400000 */
[----:B------:R1:W-:Y:S01]  /*8100*/  STSM.16.M88.4 [R69+0x2200], R32 ;  /* 0x0022002045007844 */ /* 0x0003e20000000200 */
[----:B------:R-:W-:Y:S01]  /*8110*/  F2FP.BF16.F32.PACK_AB R8, R9, R8 ;  /* 0x000000080908723e */ /* 0x000fe200000010ff */
[----:B------:R-:W-:Y:S01]  /*8120*/  FFMA R12, R27, R2, R12 ;  /* 0x000000021b0c7223 */ /* 0x000fe2000000000c */
[----:B------:R-:W-:Y:S01]  /*8130*/  F2FP.BF16.F32.PACK_AB R9, R15, R10 ;  /* 0x0000000a0f09723e */ /* 0x000fe200000010ff */
[C---:B------:R-:W-:Y:S01]  /*8140*/  FFMA R13, R27.reuse, R3, R13 ;  /* 0x000000031b0d7223 */ /* 0x040fe2000000000d */
        /* <DEDUP_REMOVED lines=15> */
[----:B---3--:R-:W3:Y:S01]  /*8240*/  FENCE.VIEW.ASYNC.S ;  /* 0x00000000000073c6 */ /* 0x008ee20000000000 */
[----:B------:R-:W-:Y:S01]  /*8250*/  @P6 PRMT R0, R75, 0x654, R0 ;  /* 0x000006544b006816 */ /* 0x000fe20000000000 */
[----:B---3--:R-:W-:Y:S06]  /*8260*/  BAR.SYNC.DEFER_BLOCKING 0x1, 0x80 ;  /* 0x0042000000007b1d */ /* 0x008fec0000010000 */
[----:B------:R-:W-:Y:S05]  /*8270*/  @P0 BRA `(.L_x_120) ;  /* 0x0000000000300947 */ /* 0x000fea0003800000 */
[----:B------:R-:W3:Y:S01]  /*8280*/  LDCU.64 UR6, c[0x0][0x348] ;  /* 0x00006900ff0677ac */ /* 0x000ee20008000a00 */
[----:B------:R-:W-:Y:S02]  /*8290*/  R2UR UR10, R65 ;  /* 0x00000000410a72ca */ /* 0x000fe400000e0000 */
[----:B------:R-:W-:Y:S01]  /*82a0*/  R2UR UR11, R64 ;  /* 0x00000000400b72ca */ /* 0x000fe200000e0000 */
[----:B------:R-:W-:Y:S01]  /*82b0*/  UIADD3 UR9, UPT, UPT, UR41, 0x40, URZ ;  /* 0x0000004029097890 */ /* 0x000fe2000fffe0ff */
[----:B------:R-:W-:Y:S01]  /*82c0*/  R2UR UR12, R62 ;  /* 0x000000003e0c72ca */ /* 0x000fe200000e0000 */
[----:B------:R-:W-:Y:S01]  /*82d0*/  UIADD3 UR8, UPT, UPT, UR49, 0x2200, URZ ;  /* 0x0000220031087890 */ /* 0x000fe2000fffe0ff */
[----:B------:R-:W-:Y:S01]  /*82e0*/  R2UR UR13, R63 ;  /* 0x000000003f0d72ca */ /* 0x000fe200000e0000 */
[----:B---3--:R-:W-:Y:S04]  /*82f0*/  UIADD3 UR4, UP0, UPT, UR6, 0x780, URZ ;  /* 0x0000078006047890 */ /* 0x008fe8000ff1e0ff */
[----:B------:R-:W-:Y:S09]  /*8300*/  UIADD3.X UR5, UPT, UPT, URZ, UR7, URZ, UP0, !UPT ;  /* 0x00000007ff057290 */ /* 0x000ff200087fe4ff */
[----:B------:R3:W-:Y:S01]  /*8310*/  UTMASTG.5D.IM2COL [UR8], [UR4] ;  /* 0x00000008040073b5 */ /* 0x0007e20008060000 */
[----:B------:R0:W-:Y:S01]  /*8320*/  UTMACMDFLUSH ;  /* 0x00000000000079b7 */ /* 0x0001e20000000000 */
[----:B---3--:R-:W-:Y:S04]  /*8330*/  DEPBAR.LE SB0, 0x1 ;  /* 0x000080400000791a */ /* 0x008fe80000000000 */
.L_x_120:
[----:B------:R-:W-:Y:S05]  /*8340*/  BSYNC.RECONVERGENT B0 ;  /* 0x0000000000007941 */ /* 0x000fea0003800200 */
.L_x_119:
        /* <DEDUP_REMOVED lines=8> */
[----:B---3--:R-:W-:Y:S06]  /*83d0*/  @!P6 BRA `(.L_x_122) ;  /* 0x000000000040e947 */ /* 0x008fec0003800000 */
        /* <DEDUP_REMOVED lines=8> */
[----:B------:R-:W3:Y:S02]  /*8460*/  SYNCS.PHASECHK.TRANS64.TRYWAIT P0, [R3+URZ+0x80], R0 ;  /* 0x00008000030075a7 */ /* 0x000ee400080011ff */
[----:B---3--:R-:W-:Y:S05]  /*8470*/  @!P0 BRA `(.L_x_125) ;  /* 0x00000014008c8947 */ /* 0x008fea0003800000 */
.L_x_124:
[----:B------:R-:W-:Y:S05]  /*8480*/  BSYNC B0 ;  /* 0x0000000000007941 */ /* 0x000fea0003800000 */
.L_x_123:
[----:B------:R-:W-:Y:S11]  /*8490*/  ISETP.NE.AND P0, PT, R74, RZ, PT ;  /* 0x000000ff4a00720c */ /* 0x000ff60003f05270 */
[----:B------:R-:W-:Y:S02]  /*84a0*/  @!UPT UIADD3 URZ, UPT, UPT, URZ, URZ, URZ ;  /* 0x000000fffffff290 */ /* 0x000fe4000fffe0ff */
[----:B------:R-:W-:Y:S05]  /*84b0*/  @P0 WARPSYNC.ALL ;  /* 0x0000000000000948 */ /* 0x000fea0003800000 */
[----:B------:R4:W1:Y:S04]  /*84c0*/  @P0 LDSM.16.M88.4 R28, [R71+UR49+0x200] ;  /* 0x00020031471c083b */ /* 0x0008680008000200 */
[----:B------:R4:W1:Y:S02]  /*84d0*/  @P0 LDSM.16.M88.4 R36, [R2+0x200] ;  /* 0x000200000224083b */ /* 0x0008640000000200 */
.L_x_122:
[----:B------:R-:W-:Y:S05]  /*84e0*/  BSYNC B1 ;  /* 0x0000000000017941 */ /* 0x000fea0003800000 */
.L_x_121:
[----:B---3--:R-:W-:Y:S05]  /*84f0*/  VIADD R0, R25, 0x60 ;  /* 0x0000006019007836 */ /* 0x008fea0000000000 */
[----:B------:R-:W-:Y:S04]  /*8500*/  SHF.R.U32.HI R0, RZ, 0x15, R0 ;  /* 0x00000015ff007819 */ /* 0x000fe80000011600 */
[----:B------:R-:W-:Y:S11]  /*8510*/  LOP3.LUT P0, RZ, R0, 0x3, R52, 0x48, !PT ;  /* 0x0000000300ff7812 */ /* 0x000ff60007804834 */
[----:B------:R-:W-:Y:S02]  /*8520*/  @!UPT UIADD3 URZ, UPT, UPT, URZ, URZ, URZ ;  /* 0x000000fffffff290 */ /* 0x000fe4000fffe0ff */
[----:B------:R-:W-:Y:S05]  /*8530*/  @!P0 BRA `(.L_x_126) ;  /* 0x0000000000408947 */ /* 0x000fea0003800000 */
[----:B------:R-:W3:Y:S01]  /*8540*/  LDCU.64 UR8, c[0x4][0x70] ;  /* 0x01000e00ff0877ac */ /* 0x000ee20008000a00 */
[----:B------:R-:W-:Y:S01]  /*8550*/  MOV R3, 0x0 ;  /* 0x0000000000037802 */ /* 0x000fe20000000f00 */
[----:B------:R-:W-:Y:S02]  /*8560*/  HFMA2 R12, -RZ, RZ, 0, 5.9604644775390625e-08 ;  /* 0x00000001ff0c7431 */ /* 0x000fe400000001ff */
[----:B-1----:R-:W-:Y:S02]  /*8570*/  IMAD.MOV.U32 R8, RZ, RZ, 0x192 ;  /* 0x00000192ff087424 */ /* 0x002fe400078e00ff */
[----:B------:R-:W-:Y:S01]  /*8580*/  IMAD.MOV.U32 R13, RZ, RZ, RZ ;  /* 0x000000ffff0d7224 */ /* 0x000fe200078e00ff */
[----:B------:R-:W1:Y:S01]  /*8590*/  LDCU.64 UR6, c[0x4][0x78] ;  /* 0x01000f00ff0677ac */ /* 0x000e620008000a00 */
[----:B----4-:R-:W4:Y:S01]  /*85a0*/  LDC.64 R2, c[0x4][R3] ;  /* 0x0100000003027b82 */ /* 0x010f220000000a00 */
        /* <DEDUP_REMOVED lines=9> */
.L_x_126:
[----:B------:R-:W-:Y:S01]  /*8640*/  ISETP.NE.AND P0, PT, R50, RZ, PT ;  /* 0x000000ff3200720c */ /* 0x000fe20003f05270 */
[----:B------:R-:W-:Y:S05]  /*8650*/  WARPSYNC.ALL ;  /* 0x0000000000007948 */ /* 0x000fea0003800000 */
[----:B------:R-:W-:Y:S01]  /*8660*/  R2UR UR4, R25 ;  /* 0x00000000190472ca */ /* 0x000fe200000e0000 */
[----:B------:R-:W3:Y:S01]  /*8670*/  S2UR UR5, SR_CgaCtaId ;  /* 0x00000000000579c3 */ /* 0x000ee20000008800 */
[C---:B-1----:R-:W-:Y:S01]  /*8680*/  SHF.L.U32 R0, R28.reuse, 0x10, RZ ;  /* 0x000000101c007819 */ /* 0x042fe200000006ff */
[----:B------:R-:W-:Y:S01]  /*8690*/  BSSY.RECONVERGENT B0, `(.L_x_127) ;  /* 0x0000054000007945 */ /* 0x000fe20003800200 */
[----:B----4-:R-:W-:Y:S02]  /*86a0*/  LOP3.LUT R2, R28, 0xffff0000, RZ, 0xc0, !PT ;  /* 0xffff00001c027812 */ /* 0x010fe400078ec0ff */
[C---:B------:R-:W-:Y:S02]  /*86b0*/  SHF.L.U32 R3, R29.reuse, 0x10, RZ ;  /* 0x000000101d037819 */ /* 0x040fe400000006ff */
[----:B------:R-:W-:Y:S02]  /*86c0*/  LOP3.LUT R20, R29, 0xffff0000, RZ, 0xc0, !PT ;  /* 0xffff00001d147812 */ /* 0x000fe400078ec0ff */
[C---:B------:R-:W-:Y:S02]  /*86d0*/  SHF.L.U32 R21, R30.reuse, 0x10, RZ ;  /* 0x000000101e157819 */ /* 0x040fe400000006ff */
[----:B------:R-:W-:Y:S01]  /*86e0*/  LOP3.LUT R25, R30, 0xffff0000, RZ, 0xc0, !PT ;  /* 0xffff00001e197812 */ /* 0x000fe200078ec0ff */
[----:B------:R-:W1:Y:S01]  /*86f0*/  LDTM.16dp256bit.x4 R4, tmem[UR4+0x60] ;  /* 0x00006004000479ee */ /* 0x000e620008120000 */
[----:B------:R-:W-:Y:S01]  /*8700*/  R2UR UR4, R70 ;  /* 0x00000000460472ca */ /* 0x000fe200000e0000 */
[----:B------:R-:W-:Y:S01]  /*8710*/  NOP ;  /* 0x0000000000007918 */ /* 0x000fe20000000000 */
[C---:B------:R-:W-:Y:S02]  /*8720*/  SHF.L.U32 R26, R31.reuse, 0x10, RZ ;  /* 0x000000101f1a7819 */ /* 0x040fe400000006ff */
[----:B------:R-:W-:Y:S02]  /*8730*/  LOP3.LUT R28, R31, 0xffff0000, RZ, 0xc0, !PT ;  /* 0xffff00001f1c7812 */ /* 0x000fe400078ec0ff */
[C---:B------:R-:W-:Y:S02]  /*8740*/  SHF.L.U32 R29, R36.reuse, 0x10, RZ ;  /* 0x00000010241d7819 */ /* 0x040fe400000006ff */
[----:B------:R-:W-:Y:S02]  /*8750*/  LOP3.LUT R30, R36, 0xffff0000, RZ, 0xc0, !PT ;  /* 0xffff0000241e7812 */ /* 0x000fe400078ec0ff */
[C---:B------:R-:W-:Y:S02]  /*8760*/  SHF.L.U32 R31, R37.reuse, 0x10, RZ ;  /* 0x00000010251f7819 */ /* 0x040fe400000006ff */
[----:B------:R-:W-:Y:S01]  /*8770*/  LOP3.LUT R32, R37, 0xffff0000, RZ, 0xc0, !PT ;  /* 0xffff000025207812 */ /* 0x000fe200078ec0ff */
[----:B------:R-:W-:Y:S01]  /*8780*/  UIADD3 UR4, UPT, UPT, UR4, 0xf0, URZ ;  /* 0x000000f004047890 */ /* 0x000fe2000fffe0ff */
[C---:B------:R-:W-:Y:S02]  /*8790*/  SHF.L.U32 R33, R38.reuse, 0x10, RZ ;  /* 0x0000001026217819 */ /* 0x040fe400000006ff */
[----:B------:R-:W-:Y:S02]  /*87a0*/  LOP3.LUT R34, R38, 0xffff0000, RZ, 0xc0, !PT ;  /* 0xffff000026227812 */ /* 0x000fe400078ec0ff */
[C---:B------:R-:W-:Y:S02]  /*87b0*/  SHF.L.U32 R35, R39.reuse, 0x10, RZ ;  /* 0x0000001027237819 */ /* 0x040fe400000006ff */
[----:B------:R-:W-:Y:S01]  /*87c0*/  LOP3.LUT R36, R39, 0xffff0000, RZ, 0xc0, !PT ;  /* 0xffff000027247812 */ /* 0x000fe200078ec0ff */
[C---:B-1----:R-:W-:Y:S01]  /*87d0*/  FMUL R4, R24.reuse, R4 ;  /* 0x0000000418047220 */ /* 0x042fe20000400000 */
[----:B---3--:R-:W-:Y:S01]  /*87e0*/  UPRMT UR4, UR5, 0x654, UR4 ;  /* 0x0000065405047896 */ /* 0x008fe20008000004 */
[C---:B------:R-:W-:Y:S01]  /*87f0*/  FMUL R5, R24.reuse, R5 ;  /* 0x0000000518057220 */ /* 0x040fe20000400000 */
[C---:B------:R-:W-:Y:S01]  /*8800*/  FMUL R6, R24.reuse, R6 ;  /* 0x0000000618067220 */ /* 0x040fe20000400000 */
[C---:B------:R-:W-:Y:S01]  /*8810*/  FFMA R4, R27.reuse, R0, R4 ;  /* 0x000000001b047223 */ /* 0x040fe20000000004 */
[C---:B------:R-:W-:Y:S01]  /*8820*/  FMUL R7, R24.reuse, R7 ;  /* 0x0000000718077220 */ /* 0x040fe20000400000 */
[C---:B------:R-:W-:Y:S01]  /*8830*/  FFMA R5, R27.reuse, R2, R5 ;  /* 0x000000021b057223 */ /* 0x040fe20000000005 */
[C---:B------:R-:W-:Y:S01]  /*8840*/  FFMA R6, R27.reuse, R3, R6 ;  /* 0x000000031b067223 */ /* 0x040fe20000000006 */
[C---:B------:R-:W-:Y:S01]  /*8850*/  FMUL R8, R24.reuse, R8 ;  /* 0x0000000818087220 */ /* 0x040fe20000400000 */
[----:B------:R-:W-:Y:S01]  /*8860*/  FFMA R7, R27, R20, R7 ;  /* 0x000000141b077223 */ /* 0x000fe20000000007 */
[----:B------:R-:W-:Y:S01]  /*8870*/  SYNCS.ARRIVE.TRANS64.RED.A1T0 RZ, [UR4], RZ ;  /* 0x000000ffffff79a7 */ /* 0x000fe20008100404 */
[----:B------:R-:W-:Y:S01]  /*8880*/  F2FP.BF16.F32.PACK_AB R4, R5, R4 ;  /* 0x000000040504723e */ /* 0x000fe200000010ff */
[----:B------:R-:W-:Y:S01]  /*8890*/  FFMA R8, R27, R21, R8 ;  /* 0x000000151b087223 */ /* 0x000fe20000000008 */
[C---:B------:R-:W-:Y:S01]  /*88a0*/  FMUL R9, R24.reuse, R9 ;  /* 0x0000000918097220 */ /* 0x040fe20000400000 */
[----:B------:R-:W-:Y:S01]  /*88b0*/  F2FP.BF16.F32.PACK_AB R5, R7, R6 ;  /* 0x000000060705723e */ /* 0x000fe200000010ff */
[C---:B------:R-:W-:Y:S01]  /*88c0*/  FMUL R0, R24.reuse, R10 ;  /* 0x0000000a18007220 */ /* 0x040fe20000400000 */
[C---:B------:R-:W-:Y:S01]  /*88d0*/  FMUL R2, R24.reuse, R11 ;  /* 0x0000000b18027220 */ /* 0x040fe20000400000 */
[C---:B------:R-:W-:Y:S01]  /*88e0*/  FMUL R3, R24.reuse, R12 ;  /* 0x0000000c18037220 */ /* 0x040fe20000400000 */
[C---:B------:R-:W-:Y:S01]  /*88f0*/  FFMA R9, R27.reuse, R25, R9 ;  /* 0x000000191b097223 */ /* 0x040fe20000000009 */
[C---:B------:R-:W-:Y:S01]  /*8900*/  FMUL R10, R24.reuse, R13 ;  /* 0x0000000d180a7220 */ /* 0x040fe20000400000 */
[C---:B------:R-:W-:Y:S01]  /*8910*/  FFMA R0, R27.reuse, R26, R0 ;  /* 0x0000001a1b007223 */ /* 0x040fe20000000000 */
[C---:B------:R-:W-:Y:S01]  /*8920*/  FMUL R11, R24.reuse, R14 ;  /* 0x0000000e180b7220 */ /* 0x040fe20000400000 */
[C---:B------:R-:W-:Y:S01]  /*8930*/  FFMA R2, R27.reuse, R28, R2 ;  /* 0x0000001c1b027223 */ /* 0x040fe20000000002 */
[C---:B------:R-:W-:Y:S01]  /*8940*/  FMUL R15, R24.reuse, R15 ;  /* 0x0000000f180f7220 */ /* 0x040fe20000400000 */
[C---:B------:R-:W-:Y:S01]  /*8950*/  FMUL R12, R24.reuse, R16 ;  /* 0x00000010180c7220 */ /* 0x040fe20000400000 */
[C---:B------:R-:W-:Y:S01]  /*8960*/  FFMA R3, R27.reuse, R29, R3 ;  /* 0x0000001d1b037223 */ /* 0x040fe20000000003 */
[C---:B------:R-:W-:Y:S01]  /*8970*/  FMUL R13, R24.reuse, R17 ;  /* 0x00000011180d7220 */ /* 0x040fe20000400000 */
[C---:B------:R-:W-:Y:S01]  /*8980*/  FFMA R10, R27.reuse, R30, R10 ;  /* 0x0000001e1b0a7223 */ /* 0x040fe2000000000a */
[C---:B------:R-:W-:Y:S01]  /*8990*/  FMUL R14, R24.reuse, R18 ;  /* 0x00000012180e7220 */ /* 0x040fe20000400000 */
[C---:B------:R-:W-:Y:S01]  /*89a0*/  FFMA R11, R27.reuse, R31, R11 ;  /* 0x0000001f1b0b7223 */ /* 0x040fe2000000000b */
[C---:B------:R-:W-:Y:S01]  /*89b0*/  FFMA R15, R27.reuse, R32, R15 ;  /* 0x000000201b0f7223 */ /* 0x040fe2000000000f */
[----:B------:R-:W-:Y:S01]  /*89c0*/  FMUL R19, R24, R19 ;  /* 0x0000001318137220 */ /* 0x000fe20000400000 */
[C---:B------:R-:W-:Y:S01]  /*89d0*/  FFMA R12, R27.reuse, R33, R12 ;  /* 0x000000211b0c7223 */ /* 0x040fe2000000000c */
[C---:B------:R-:W-:Y:S01]  /*89e0*/  FFMA R13, R27.reuse, R34, R13 ;  /* 0x000000221b0d7223 */ /* 0x040fe2000000000d */
[C---:B------:R-:W-:Y:S01]  /*89f0*/  FFMA R14, R27.reuse, R35, R14 ;  /* 0x000000231b0e7223 */ /* 0x040fe2000000000e */
[----:B------:R-:W-:Y:S01]  /*8a00*/  FFMA R19, R27, R36, R19 ;  /* 0x000000241b137223 */ /* 0x000fe20000000013 */
[----:B------:R-:W-:Y:S02]  /*8a10*/  F2FP.BF16.F32.PACK_AB R6, R9, R8 ;  /* 0x000000080906723e */ /* 0x000fe400000010ff */
[----:B------:R-:W-:Y:S02]  /*8a20*/  F2FP.BF16.F32.PACK_AB R7, R2, R0 ;  /* 0x000000000207723e */ /* 0x000fe400000010ff */
[----:B------:R-:W-:Y:S02]  /*8a30*/  F2FP.BF16.F32.PACK_AB R16, R10, R3 ;  /* 0x000000030a10723e */ /* 0x000fe400000010ff */
        /* <DEDUP_REMOVED lines=25> */
.L_x_128:
[----:B------:R-:W-:Y:S05]  /*8bd0*/  BSYNC.RECONVERGENT B0 ;  /* 0x0000000000007941 */ /* 0x000fea0003800200 */
.L_x_127:
[----:B------:R-:W-:Y:S01]  /*8be0*/  BAR.SYNC.DEFER_BLOCKING 0x1, 0x80 ;  /* 0x0042000000007b1d */ /* 0x000fe20000010000 */
[----:B------:R-:W-:Y:S01]  /*8bf0*/  UISETP.NE.AND UP0, UPT, UR52, -0x4, UPT ;  /* 0xfffffffc3400788c */ /* 0x000fe2000bf05270 */
[----:B------:R-:W-:Y:S08]  /*8c00*/  IADD3 R22, PT, PT, R22, 0x1, RZ ;  /* 0x0000000116167810 */ /* 0x000ff00007ffe0ff */
[----:B------:R-:W-:Y:S05]  /*8c10*/  BRA.U !UP0, `(.L_x_129) ;  /* 0x0000000108247547 */ /* 0x000fea000b800000 */
[----:B------:R-:W-:Y:S01]  /*8c20*/  ISETP.NE.AND P0, PT, R67, RZ, PT ;  /* 0x000000ff4300720c */ /* 0x000fe20003f05270 */
[----:B------:R-:W-:Y:S01]  /*8c30*/  IMAD.U32 R0, RZ, RZ, UR50 ;  /* 0x00000032ff007e24 */ /* 0x000fe2000f8e00ff */
[----:B------:R-:W-:Y:S04]  /*8c40*/  UIADD3 UR4, UPT, UPT, UR50, 0x1, URZ ;  /* 0x0000000132047890 */ /* 0x000fe8000fffe0ff */
[----:B------:R-:W-:Y:S04]  /*8c50*/  UISETP.NE.AND UP0, UPT, UR4, 0x4, UPT ;  /* 0x000000040400788c */ /* 0x000fe8000bf05270 */
[----:B------:R-:W-:Y:S03]  /*8c60*/  USEL UR50, UR4, URZ, UP0 ;  /* 0x000000ff04327287 */ /* 0x000fe60008000000 */
[----:B------:R-:W-:Y:S05]  /*8c70*/  @P0 LEA R0, R0, UR49, 0x3 ;  /* 0x0000003100000c11 */ /* 0x000fea000f8e18ff */
[----:B------:R-:W-:Y:S05]  /*8c80*/  @P0 VIADD R0, R0, 0xa0 ;  /* 0x000000a000000836 */ /* 0x000fea0000000000 */
[----:B------:R-:W-:Y:S04]  /*8c90*/  @P0 PRMT R0, R75, 0x654, R0 ;  /* 0x000006544b000816 */ /* 0x000fe80000000000 */
[----:B------:R3:W-:Y:S03]  /*8ca0*/  @P0 SYNCS.ARRIVE.TRANS64.RED.A1T0 RZ, [R0+URZ], RZ ;  /* 0x000000ff00ff09a7 */ /* 0x0007e600081004ff */
.L_x_129:
[----:B------:R-:W-:Y:S01]  /*8cb0*/  R2UR UR5, R44 ;  /* 0x000000002c0572ca */ /* 0x000fe200000e0000 */
[----:B------:R-:W-:Y:S01]  /*8cc0*/  UISETP.NE.AND UP0, UPT, UR62, URZ, UPT ;  /* 0x000000ff3e00728c */ /* 0x000fe2000bf05270 */
[----:B------:R-:W-:Y:S01]  /*8cd0*/  R2UR UR4, R45 ;  /* 0x000000002d0472ca */ /* 0x000fe200000e0000 */
[----:B------:R-:W-:Y:S01]  /*8ce0*/  UIADD3 UR52, UPT, UPT, UR52, 0x4, URZ ;  /* 0x0000000434347890 */ /* 0x000fe2000fffe0ff */
[----:B------:R-:W-:Y:S01]  /*8cf0*/  ISETP.NE.AND P0, PT, R22, 0x2, PT ;  /* 0x000000021600780c */ /* 0x000fe20003f05270 */
[----:B------:R-:W-:Y:S01]  /*8d00*/  UMOV UR54, UR63 ;  /* 0x0000003f00367c82 */ /* 0x000fe20008000000 */
[----:B------:R-:W-:Y:S02]  /*8d10*/  LOP3.LUT R46, R46, 0x1, RZ, 0x3c, !PT ;  /* 0x000000012e2e7812 */ /* 0x000fe400078e3cff */
[----:B---3--:R-:W-:Y:S02]  /*8d20*/  SEL R0, RZ, 0x1, P0 ;  /* 0x00000001ff007807 */ /* 0x008fe40000000000 */
[----:B------:R-:W-:Y:S02]  /*8d30*/  SEL R22, R22, RZ, P0 ;  /* 0x000000ff16167207 */ /* 0x000fe40000000000 */
[----:B------:R-:W-:Y:S01]  /*8d40*/  LOP3.LUT R47, R47, R0, RZ, 0x3c, !PT ;  /* 0x000000002f2f7212 */ /* 0x000fe200078e3cff */
[----:B------:R-:W-:Y:S02]  /*8d50*/  UIADD3 UR24, UPT, UPT, UR36, UR5, URZ ;  /* 0x0000000524187290 */ /* 0x000fe4000fffe0ff */
[----:B------:R-:W-:Y:S01]  /*8d60*/  UIADD3 UR51, UPT, UPT, UR37, UR4, URZ ;  /* 0x0000000425337290 */ /* 0x000fe2000fffe0ff */
[----:B------:R-:W-:Y:S11]  /*8d70*/  BRA.U UP0, `(.L_x_130) ;  /* 0xffffffcd00307547 */ /* 0x000ff6000b83ffff */
[----:B------:R-:W-:-:S13]  /*8d80*/  R2UR UR4, R59 ;  /* 0x000000003b0472ca */ /* 0x000fda00000e0000 */
[----:B------:R-:W-:-:S09]  /*8d90*/  UISETP.NE.AND UP0, UPT, UR4, URZ, UPT ;  /* 0x000000ff0400728c */ /* 0x000fd2000bf05270 */
[----:B------:R-:W-:Y:S05]  /*8da0*/  BRA.U !UP0, `(.L_x_131) ;  /* 0x0000000108487547 */ /* 0x000fea000b800000 */
[----:B------:R-:W3:Y:S02]  /*8db0*/  LDCU.64 UR4, c[0x0][0x990] ;  /* 0x00013200ff0477ac */ /* 0x000ee40008000a00 */
[----:B---3--:R-:W-:-:S04]  /*8dc0*/  UISETP.NE.U32.AND UP0, UPT, UR4, URZ, UPT ;  /* 0x000000ff0400728c */ /* 0x008fc8000bf05070 */
[----:B------:R-:W-:-:S09]  /*8dd0*/  UISETP.NE.AND.EX UP0, UPT, UR5, URZ, UPT, UP0 ;  /* 0x000000ff0500728c */ /* 0x000fd2000bf05300 */
[----:B------:R-:W-:Y:S05]  /*8de0*/  BRA.U UP0, `(.L_x_132) ;  /* 0x00000001000c7547 */ /* 0x000fea000b800000 */
[----:B------:R-:W-:-:S13]  /*8df0*/  FSETP.NEU.AND P0, PT, R27, RZ, PT ;  /* 0x000000ff1b00720b */ /* 0x000fda0003f0d000 */
[----:B------:R-:W-:Y:S05]  /*8e00*/  @!P0 EXIT ;  /* 0x000000000000894d */ /* 0x000fea0003800000 */
[----:B------:R-:W-:Y:S05]  /*8e10*/  BRA `(.L_x_131) ;  /* 0x00000000002c7947 */ /* 0x000fea0003800000 */
.L_x_132:
[----:B------:R-:W-:Y:S01]  /*8e20*/  ISETP.NE.AND P0, PT, R66, RZ, PT ;  /* 0x000000ff4200720c */ /* 0x000fe20003f05270 */
[----:B------:R-:W-:-:S12]  /*8e30*/  BSSY.RECONVERGENT B0, `(.L_x_131) ;  /* 0x0000009000007945 */ /* 0x000fd80003800200 */
[----:B------:R-:W-:Y:S05]  /*8e40*/  @P0 BRA `(.L_x_133) ;  /* 0x0000000000140947 */ /* 0x000fea0003800000 */
[----:B------:R-:W3:Y:S02]  /*8e50*/  LDCU.64 UR4, c[0x0][0x988] ;  /* 0x00013100ff0477ac */ /* 0x000ee40008000a00 */
[----:B---3--:R-:W-:-:S04]  /*8e60*/  ISETP.NE.U32.AND P0, PT, RZ, UR4, PT ;  /* 0x00000004ff007c0c */ /* 0x008fc8000bf05070 */
[----:B------:R-:W-:-:S13]  /*8e70*/  ISETP.NE.AND.EX P0, PT, RZ, UR5, PT, P0 ;  /* 0x00000005ff007c0c */ /* 0x000fda000bf05300 */
[----:B------:R-:W-:Y:S05]  /*8e80*/  @!P0 EXIT ;  /* 0x000000000000894d */ /* 0x000fea0003800000 */
[----:B------:R-:W-:Y:S05]  /*8e90*/  BRA `(.L_x_134) ;  /* 0x0000000000087947 */ /* 0x000fea0003800000 */
.L_x_133:
[----:B------:R-:W-:-:S13]  /*8ea0*/  FSETP.NEU.AND P0, PT, R27, RZ, PT ;  /* 0x000000ff1b00720b */ /* 0x000fda0003f0d000 */
[----:B------:R-:W-:Y:S05]  /*8eb0*/  @!P0 EXIT ;  /* 0x000000000000894d */ /* 0x000fea0003800000 */
.L_x_134:
[----:B------:R-:W-:Y:S05]  /*8ec0*/  BSYNC.RECONVERGENT B0 ;  /* 0x0000000000007941 */ /* 0x000fea0003800200 */
.L_x_131:
[----:B------:R-:W3:Y:S01]  /*8ed0*/  S2UR UR5, SR_CgaCtaId ;  /* 0x00000000000579c3 */ /* 0x000ee20000008800 */
[----:B------:R-:W-:Y:S01]  /*8ee0*/  ULEA UR4, UR50, UR49, 0x3 ;  /* 0x0000003132047291 */ /* 0x000fe2000f8e18ff */
[----:B------:R-:W-:-:S04]  /*8ef0*/  DEPBAR.LE SB0, 0x0 ;  /* 0x000080000000791a */ /* 0x000fc80000000000 */
[----:B------:R-:W-:-:S04]  /*8f00*/  UIADD3 UR4, UPT, UPT, UR4, 0xa0, URZ ;  /* 0x000000a004047890 */ /* 0x000fc8000fffe0ff */
[----:B---3--:R-:W-:-:S09]  /*8f10*/  UPRMT UR4, UR5, 0x654, UR4 ;  /* 0x0000065405047896 */ /* 0x008fd20008000004 */
[----:B------:R-:W-:Y:S01]  /*8f20*/  SYNCS.ARRIVE.TRANS64.RED.A1T0 RZ, [UR4], RZ ;  /* 0x000000ffffff79a7 */ /* 0x000fe20008100404 */
[----:B------:R-:W-:Y:S05]  /*8f30*/  EXIT ;  /* 0x000000000000794d */ /* 0x000fea0003800000 */
.L_x_25:
[----:B------:R-:W-:Y:S07]  /*8f40*/  MOV R0, UR17 ;  /* 0x0000001100007c02 */ /* 0x000fee0008000f00 */
.L_x_135:
[----:B--2---:R2:W4:Y:S02]  /*8f50*/  SYNCS.PHASECHK.TRANS64.TRYWAIT P0, [R0+URZ+0x40], R5 ;  /* 0x00004005000075a7 */ /* 0x00452400080011ff */
[----:B----4-:R-:W-:Y:S05]  /*8f60*/  @!P0 NANOSLEEP.SYNCS 0x989680 ;  /* 0x009896800000895d */ /* 0x010fea0003900000 */
[----:B------:R-:W4:Y:S02]  /*8f70*/  @!P0 SYNCS.PHASECHK.TRANS64 P0, [R0+URZ+0x40], R5 ;  /* 0x00004005000085a7 */ /* 0x000f2400080010ff */
[----:B----4-:R-:W-:Y:S05]  /*8f80*/  @!P0 BRA `(.L_x_135) ;  /* 0xfffffffc00f08947 */ /* 0x010fea000383ffff */
[----:B------:R-:W-:Y:S05]  /*8f90*/  BRA `(.L_x_24) ;  /* 0xffffff8800d47947 */ /* 0x000fea000383ffff */
.L_x_32:
[----:B------:R-:W-:Y:S07]  /*8fa0*/  MOV R0, UR9 ;  /* 0x0000000900007c02 */ /* 0x000fee0008000f00 */
.L_x_136:
[----:B--2---:R2:W4:Y:S02]  /*8fb0*/  SYNCS.PHASECHK.TRANS64.TRYWAIT P0, [R0+URZ+0x40], R5 ;  /* 0x00004005000075a7 */ /* 0x00452400080011ff */
[----:B----4-:R-:W-:Y:S05]  /*8fc0*/  @!P0 NANOSLEEP.SYNCS 0x989680 ;  /* 0x009896800000895d */ /* 0x010fea0003900000 */
[----:B------:R-:W4:Y:S02]  /*8fd0*/  @!P0 SYNCS.PHASECHK.TRANS64 P0, [R0+URZ+0x40], R5 ;  /* 0x00004005000085a7 */ /* 0x000f2400080010ff */
[----:B----4-:R-:W-:Y:S05]  /*8fe0*/  @!P0 BRA `(.L_x_136) ;  /* 0xfffffffc00f08947 */ /* 0x010fea000383ffff */
[----:B------:R-:W-:Y:S05]  /*8ff0*/  BRA `(.L_x_31) ;  /* 0xffffff9000907947 */ /* 0x000fea000383ffff */
.L_x_37:
[----:B-1----:R-:W-:-:S07]  /*9000*/  MOV R0, UR41 ;  /* 0x0000002900007c02 */ /* 0x002fce0008000f00 */
.L_x_137:
[----:B-1----:R1:W2:Y:S02]  /*9010*/  SYNCS.PHASECHK.TRANS64.TRYWAIT P0, [R0+URZ+0xd0], R4 ;  /* 0x0000d004000075a7 */ /* 0x0022a400080011ff */
[----:B--2---:R-:W-:Y:S05]  /*9020*/  @!P0 NANOSLEEP.SYNCS 0x989680 ;  /* 0x009896800000895d */ /* 0x004fea0003900000 */
[----:B------:R-:W2:Y:S02]  /*9030*/  @!P0 SYNCS.PHASECHK.TRANS64 P0, [R0+URZ+0xd0], R4 ;  /* 0x0000d004000085a7 */ /* 0x000ea400080010ff */
[----:B--2---:R-:W-:Y:S05]  /*9040*/  @!P0 BRA `(.L_x_137) ;  /* 0xfffffffc00f08947 */ /* 0x004fea000383ffff */
[----:B------:R-:W-:Y:S05]  /*9050*/  BRA `(.L_x_138) ;  /* 0xffffff9400a07947 */ /* 0x000fea000383ffff */
.L_x_41:
[----:B------:R-:W-:-:S07]  /*9060*/  MOV R0, UR4 ;  /* 0x0000000400007c02 */ /* 0x000fce0008000f00 */
.L_x_139:
[----:B-1----:R1:W2:Y:S02]  /*9070*/  SYNCS.PHASECHK.TRANS64.TRYWAIT P0, [R0+URZ], R2 ;  /* 0x00000002000075a7 */ /* 0x0022a400080011ff */
[----:B--2---:R-:W-:Y:S05]  /*9080*/  @!P0 NANOSLEEP.SYNCS 0x989680 ;  /* 0x009896800000895d */ /* 0x004fea0003900000 */
[----:B------:R-:W2:Y:S02]  /*9090*/  @!P0 SYNCS.PHASECHK.TRANS64 P0, [R0+URZ], R2 ;  /* 0x00000002000085a7 */ /* 0x000ea400080010ff */
[----:B--2---:R-:W-:Y:S05]  /*90a0*/  @!P0 BRA `(.L_x_139) ;  /* 0xfffffffc00f08947 */ /* 0x004fea000383ffff */
[----:B------:R-:W-:Y:S05]  /*90b0*/  BRA `(.L_x_140) ;  /* 0xffffff9c00347947 */ /* 0x000fea000383ffff */
.L_x_42:
[----:B------:R-:W-:-:S07]  /*90c0*/  MOV R0, UR5 ;  /* 0x0000000500007c02 */ /* 0x000fce0008000f00 */
.L_x_141:
[----:B-1----:R1:W2:Y:S02]  /*90d0*/  SYNCS.PHASECHK.TRANS64.TRYWAIT P0, [R0+URZ], R3 ;  /* 0x00000003000075a7 */ /* 0x0022a400080011ff */
[----:B--2---:R-:W-:Y:S05]  /*90e0*/  @!P0 NANOSLEEP.SYNCS 0x989680 ;  /* 0x009896800000895d */ /* 0x004fea0003900000 */
[----:B------:R-:W2:Y:S02]  /*90f0*/  @!P0 SYNCS.PHASECHK.TRANS64 P0, [R0+URZ], R3 ;  /* 0x00000003000085a7 */ /* 0x000ea400080010ff */
[----:B--2---:R-:W-:Y:S05]  /*9100*/  @!P0 BRA `(.L_x_141) ;  /* 0xfffffffc00f08947 */ /* 0x004fea000383ffff */
[----:B------:R-:W-:Y:S05]  /*9110*/  BRA `(.L_x_142) ;  /* 0xffffff9c00407947 */ /* 0x000fea000383ffff */
.L_x_43:
[----:B------:R-:W-:-:S07]  /*9120*/  MOV R0, UR5 ;  /* 0x0000000500007c02 */ /* 0x000fce0008000f00 */
.L_x_143:
[----:B-1----:R1:W2:Y:S02]  /*9130*/  SYNCS.PHASECHK.TRANS64.TRYWAIT P0, [R0+URZ], R3 ;  /* 0x00000003000075a7 */ /* 0x0022a400080011ff */
[----:B--2---:R-:W-:Y:S05]  /*9140*/  @!P0 NANOSLEEP.SYNCS 0x989680 ;  /* 0x009896800000895d */ /* 0x004fea0003900000 */
[----:B------:R-:W2:Y:S02]  /*9150*/  @!P0 SYNCS.PHASECHK.TRANS64 P0, [R0+URZ], R3 ;  /* 0x00000003000085a7 */ /* 0x000ea400080010ff */
[----:B--2---:R-:W-:Y:S05]  /*9160*/  @!P0 BRA `(.L_x_143) ;  /* 0xfffffffc00f08947 */ /* 0x004fea000383ffff */
[----:B------:R-:W-:Y:S05]  /*9170*/  BRA `(.L_x_144) ;  /* 0xffffff9c004c7947 */ /* 0x000fea000383ffff */
.L_x_44:
[----:B------:R-:W-:-:S07]  /*9180*/  MOV R0, UR5 ;  /* 0x0000000500007c02 */ /* 0x000fce0008000f00 */
.L_x_145:
[----:B-1----:R1:W2:Y:S02]  /*9190*/  SYNCS.PHASECHK.TRANS64.TRYWAIT P0, [R0+URZ], R3 ;  /* 0x00000003000075a7 */ /* 0x0022a400080011ff */
[----:B--2---:R-:W-:Y:S05]  /*91a0*/  @!P0 NANOSLEEP.SYNCS 0x989680 ;  /* 0x009896800000895d */ /* 0x004fea0003900000 */
[----:B------:R-:W2:Y:S02]  /*91b0*/  @!P0 SYNCS.PHASECHK.TRANS64 P0, [R0+URZ], R3 ;  /* 0x00000003000085a7 */ /* 0x000ea400080010ff */
[----:B--2---:R-:W-:Y:S05]  /*91c0*/  @!P0 BRA `(.L_x_145) ;  /* 0xfffffffc00f08947 */ /* 0x004fea000383ffff */
[----:B------:R-:W-:Y:S05]  /*91d0*/  BRA `(.L_x_146) ;  /* 0xffffff9c00587947 */ /* 0x000fea000383ffff */
.L_x_45:
[----:B------:R-:W-:-:S07]  /*91e0*/  MOV R0, UR5 ;  /* 0x0000000500007c02 */ /* 0x000fce0008000f00 */
.L_x_147:
[----:B-1----:R1:W2:Y:S02]  /*91f0*/  SYNCS.PHASECHK.TRANS64.TRYWAIT P0, [R0+URZ], R3 ;  /* 0x00000003000075a7 */ /* 0x0022a400080011ff */
[----:B--2---:R-:W-:Y:S05]  /*9200*/  @!P0 NANOSLEEP.SYNCS 0x989680 ;  /* 0x009896800000895d */ /* 0x004fea0003900000 */
[----:B------:R-:W2:Y:S02]  /*9210*/  @!P0 SYNCS.PHASECHK.TRANS64 P0, [R0+URZ], R3 ;  /* 0x00000003000085a7 */ /* 0x000ea400080010ff */
[----:B--2---:R-:W-:Y:S05]  /*9220*/  @!P0 BRA `(.L_x_147) ;  /* 0xfffffffc00f08947 */ /* 0x004fea000383ffff */
[----:B------:R-:W-:Y:S05]  /*9230*/  BRA `(.L_x_148) ;  /* 0xffffff9c00647947 */ /* 0x000fea000383ffff */
.L_x_46:
[----:B------:R-:W-:-:S07]  /*9240*/  MOV R0, UR5 ;  /* 0x0000000500007c02 */ /* 0x000fce0008000f00 */
.L_x_149:
[----:B-1----:R1:W2:Y:S02]  /*9250*/  SYNCS.PHASECHK.TRANS64.TRYWAIT P0, [R0+URZ], R3 ;  /* 0x00000003000075a7 */ /* 0x0022a400080011ff */
[----:B--2---:R-:W-:Y:S05]  /*9260*/  @!P0 NANOSLEEP.SYNCS 0x989680 ;  /* 0x009896800000895d */ /* 0x004fea0003900000 */
[----:B------:R-:W2:Y:S02]  /*9270*/  @!P0 SYNCS.PHASECHK.TRANS64 P0, [R0+URZ], R3 ;  /* 0x00000003000085a7 */ /* 0x000ea400080010ff */
[----:B--2---:R-:W-:Y:S05]  /*9280*/  @!P0 BRA `(.L_x_149) ;  /* 0xfffffffc00f08947 */ /* 0x004fea000383ffff */
[----:B------:R-:W-:Y:S05]  /*9290*/  BRA `(.L_x_150) ;  /* 0xffffff9c00707947 */ /* 0x000fea000383ffff */
.L_x_47:
[----:B------:R-:W-:-:S07]  /*92a0*/  MOV R0, UR5 ;  /* 0x0000000500007c02 */ /* 0x000fce0008000f00 */
.L_x_151:
[----:B-1----:R1:W2:Y:S02]  /*92b0*/  SYNCS.PHASECHK.TRANS64.TRYWAIT P0, [R0+URZ], R3 ;  /* 0x00000003000075a7 */ /* 0x0022a400080011ff */
[----:B--2---:R-:W-:Y:S05]  /*92c0*/  @!P0 NANOSLEEP.SYNCS 0x989680 ;  /* 0x009896800000895d */ /* 0x004fea0003900000 */
[----:B------:R-:W2:Y:S02]  /*92d0*/  @!P0 SYNCS.PHASECHK.TRANS64 P0, [R0+URZ], R3 ;  /* 0x00000003000085a7 */ /* 0x000ea400080010ff */
[----:B--2---:R-:W-:Y:S05]  /*92e0*/  @!P0 BRA `(.L_x_151) ;  /* 0xfffffffc00f08947 */ /* 0x004fea000383ffff */
[----:B------:R-:W-:Y:S05]  /*92f0*/  BRA `(.L_x_152) ;  /* 0xffffff9c007c7947 */ /* 0x000fea000383ffff */
.L_x_50:
[----:B------:R-:W-:-:S07]  /*9300*/  MOV R4, UR4 ;  /* 0x0000000400047c02 */ /* 0x000fce0008000f00 */
.L_x_153:
[----:B-1----:R1:W2:Y:S02]  /*9310*/  SYNCS.PHASECHK.TRANS64.TRYWAIT P1, [R4+URZ+0xd8], R6 ;  /* 0x0000d806040075a7 */ /* 0x0022a400080211ff */
[----:B--2---:R-:W-:Y:S05]  /*9320*/  @!P1 NANOSLEEP.SYNCS 0x989680 ;  /* 0x009896800000995d */ /* 0x004fea0003900000 */
[----:B------:R-:W2:Y:S02]  /*9330*/  @!P1 SYNCS.PHASECHK.TRANS64 P1, [R4+URZ+0xd8], R6 ;  /* 0x0000d806040095a7 */ /* 0x000ea400080210ff */
[----:B--2---:R-:W-:Y:S05]  /*9340*/  @!P1 BRA `(.L_x_153) ;  /* 0xfffffffc00f09947 */ /* 0x004fea000383ffff */
[----:B------:R-:W-:Y:S05]  /*9350*/  BRA `(.L_x_154) ;  /* 0xffffff9c00e87947 */ /* 0x000fea000383ffff */
.L_x_51:
[----:B-1----:R-:W-:-:S07]  /*9360*/  MOV R4, UR4 ;  /* 0x0000000400047c02 */ /* 0x002fce0008000f00 */
.L_x_155:
[----:B-1----:R1:W2:Y:S02]  /*9370*/  SYNCS.PHASECHK.TRANS64.TRYWAIT P1, [R4+URZ+0xd0], R5 ;  /* 0x0000d005040075a7 */ /* 0x0022a400080211ff */
[----:B--2---:R-:W-:Y:S05]  /*9380*/  @!P1 NANOSLEEP.SYNCS 0x989680 ;  /* 0x009896800000995d */ /* 0x004fea0003900000 */
[----:B------:R-:W2:Y:S02]  /*9390*/  @!P1 SYNCS.PHASECHK.TRANS64 P1, [R4+URZ+0xd0], R5 ;  /* 0x0000d005040095a7 */ /* 0x000ea400080210ff */
[----:B--2---:R-:W-:Y:S05]  /*93a0*/  @!P1 BRA `(.L_x_155) ;  /* 0xfffffffc00f09947 */ /* 0x004fea000383ffff */
[----:B------:R-:W-:Y:S05]  /*93b0*/  BRA `(.L_x_156) ;  /* 0xffffff9c00f07947 */ /* 0x000fea000383ffff */
.L_x_59:
[----:B------:R-:W-:-:S07]  /*93c0*/  MOV R2, UR20 ;  /* 0x0000001400027c02 */ /* 0x000fce0008000f00 */
.L_x_157:
[----:B-1----:R1:W2:Y:S02]  /*93d0*/  SYNCS.PHASECHK.TRANS64.TRYWAIT P0, [R2+URZ+0xd0], R4 ;  /* 0x0000d004020075a7 */ /* 0x0022a400080011ff */
[----:B--2---:R-:W-:Y:S05]  /*93e0*/  @!P0 NANOSLEEP.SYNCS 0x989680 ;  /* 0x009896800000895d */ /* 0x004fea0003900000 */
[----:B------:R-:W2:Y:S02]  /*93f0*/  @!P0 SYNCS.PHASECHK.TRANS64 P0, [R2+URZ+0xd0], R4 ;  /* 0x0000d004020085a7 */ /* 0x000ea400080010ff */
[----:B--2---:R-:W-:Y:S05]  /*9400*/  @!P0 BRA `(.L_x_157) ;  /* 0xfffffffc00f08947 */ /* 0x004fea000383ffff */
[----:B------:R-:W-:Y:S05]  /*9410*/  BRA `(.L_x_158) ;  /* 0xffffffa400847947 */ /* 0x000fea000383ffff */
.L_x_60:
[----:B------:R-:W-:-:S07]  /*9420*/  MOV R4, UR25 ;  /* 0x0000001900047c02 */ /* 0x000fce0008000f00 */
.L_x_159:
[----:B-1----:R1:W2:Y:S02]  /*9430*/  SYNCS.PHASECHK.TRANS64.TRYWAIT P0, [R4+URZ+0xf0], R2 ;  /* 0x0000f002040075a7 */ /* 0x0022a400080011ff */
[----:B--2---:R-:W-:Y:S05]  /*9440*/  @!P0 NANOSLEEP.SYNCS 0x989680 ;  /* 0x009896800000895d */ /* 0x004fea0003900000 */
[----:B------:R-:W2:Y:S02]  /*9450*/  @!P0 SYNCS.PHASECHK.TRANS64 P0, [R4+URZ+0xf0], R2 ;  /* 0x0000f002040085a7 */ /* 0x000ea400080010ff */
[----:B--2---:R-:W-:Y:S05]  /*9460*/  @!P0 BRA `(.L_x_159) ;  /* 0xfffffffc00f08947 */ /* 0x004fea000383ffff */
[----:B------:R-:W-:Y:S05]  /*9470*/  BRA `(.L_x_160) ;  /* 0xffffffa400a07947 */ /* 0x000fea000383ffff */
.L_x_63:
[----:B-1----:R-:W-:Y:S07]  /*9480*/  MOV R2, UR18 ;  /* 0x0000001200027c02 */ /* 0x002fee0008000f00 */
.L_x_161:
[----:B-1----:R1:W2:Y:S02]  /*9490*/  SYNCS.PHASECHK.TRANS64.TRYWAIT P0, [R2+URZ], R5 ;  /* 0x00000005020075a7 */ /* 0x0022a400080011ff */
[----:B--2---:R-:W-:Y:S05]  /*94a0*/  @!P0 NANOSLEEP.SYNCS 0x989680 ;  /* 0x009896800000895d */ /* 0x004fea0003900000 */
[----:B------:R-:W2:Y:S02]  /*94b0*/  @!P0 SYNCS.PHASECHK.TRANS64 P0, [R2+URZ], R5 ;  /* 0x00000005020085a7 */ /* 0x000ea400080010ff */
[----:B--2---:R-:W-:Y:S05]  /*94c0*/  @!P0 BRA `(.L_x_161) ;  /* 0xfffffffc00f08947 */ /* 0x004fea000383ffff */
[----:B------:R-:W-:Y:S05]  /*94d0*/  BRA `(.L_x_62) ;  /* 0xffffffa400c47947 */ /* 0x000fea000383ffff */
.L_x_66:
[----:B------:R-:W-:-:S07]  /*94e0*/  MOV R2, UR4 ;  /* 0x0000000400027c02 */ /* 0x000fce0008000f00 */
.L_x_162:
[----:B-1----:R1:W3:Y:S02]  /*94f0*/  SYNCS.PHASECHK.TRANS64.TRYWAIT P0, [R2+URZ], R3 ;  /* 0x00000003020075a7 */ /* 0x0022e400080011ff */
[----:B---3--:R-:W-:Y:S05]  /*9500*/  @!P0 NANOSLEEP.SYNCS 0x989680 ;  /* 0x009896800000895d */ /* 0x008fea0003900000 */
[----:B------:R-:W3:Y:S02]  /*9510*/  @!P0 SYNCS.PHASECHK.TRANS64 P0, [R2+URZ], R3 ;  /* 0x00000003020085a7 */ /* 0x000ee400080010ff */
[----:B---3--:R-:W-:Y:S05]  /*9520*/  @!P0 BRA `(.L_x_162) ;  /* 0xfffffffc00f08947 */ /* 0x008fea000383ffff */
[----:B------:R-:W-:Y:S05]  /*9530*/  BRA `(.L_x_163) ;  /* 0xffffffa800c07947 */ /* 0x000fea000383ffff */
.L_x_67:
[----:B------:R-:W-:-:S07]  /*9540*/  MOV R2, UR4 ;  /* 0x0000000400027c02 */ /* 0x000fce0008000f00 */
.L_x_164:
[----:B-1----:R1:W2:Y:S02]  /*9550*/  SYNCS.PHASECHK.TRANS64.TRYWAIT P0, [R2+URZ], R3 ;  /* 0x00000003020075a7 */ /* 0x0022a400080011ff */
[----:B--2---:R-:W-:Y:S05]  /*9560*/  @!P0 NANOSLEEP.SYNCS 0x989680 ;  /* 0x009896800000895d */ /* 0x004fea0003900000 */
[----:B------:R-:W2:Y:S02]  /*9570*/  @!P0 SYNCS.PHASECHK.TRANS64 P0, [R2+URZ], R3 ;  /* 0x00000003020085a7 */ /* 0x000ea400080010ff */
[----:B--2---:R-:W-:Y:S05]  /*9580*/  @!P0 BRA `(.L_x_164) ;  /* 0xfffffffc00f08947 */ /* 0x004fea000383ffff */
[----:B------:R-:W-:Y:S05]  /*9590*/  BRA `(.L_x_165) ;  /* 0xffffffa800cc7947 */ /* 0x000fea000383ffff */
.L_x_72:
[----:B------:R-:W-:Y:S07]  /*95a0*/  MOV R0, UR20 ;  /* 0x0000001400007c02 */ /* 0x000fee0008000f00 */
.L_x_166:
[----:B-1----:R1:W2:Y:S02]  /*95b0*/  SYNCS.PHASECHK.TRANS64.TRYWAIT P0, [R0+URZ+0xd0], R2 ;  /* 0x0000d002000075a7 */ /* 0x0022a400080011ff */
[----:B--2---:R-:W-:Y:S05]  /*95c0*/  @!P0 NANOSLEEP.SYNCS 0x989680 ;  /* 0x009896800000895d */ /* 0x004fea0003900000 */
[----:B------:R-:W2:Y:S02]  /*95d0*/  @!P0 SYNCS.PHASECHK.TRANS64 P0, [R0+URZ+0xd0], R2 ;  /* 0x0000d002000085a7 */ /* 0x000ea400080010ff */
[----:B--2---:R-:W-:Y:S05]  /*95e0*/  @!P0 BRA `(.L_x_166) ;  /* 0xfffffffc00f08947 */ /* 0x004fea000383ffff */
[----:B------:R-:W-:Y:S05]  /*95f0*/  BRA `(.L_x_167) ;  /* 0xffffffb0002c7947 */ /* 0x000fea000383ffff */
.L_x_75:
[----:B------:R-:W-:Y:S07]  /*9600*/  MOV R0, UR20 ;  /* 0x0000001400007c02 */ /* 0x000fee0008000f00 */
.L_x_168:
[----:B-1----:R1:W2:Y:S02]  /*9610*/  SYNCS.PHASECHK.TRANS64.TRYWAIT P2, [R0+URZ+0xc8], R2 ;  /* 0x0000c802000075a7 */ /* 0x0022a400080411ff */
[----:B--2---:R-:W-:Y:S05]  /*9620*/  @!P2 NANOSLEEP.SYNCS 0x989680 ;  /* 0x009896800000a95d */ /* 0x004fea0003900000 */
[----:B------:R-:W2:Y:S02]  /*9630*/  @!P2 SYNCS.PHASECHK.TRANS64 P2, [R0+URZ+0xc8], R2 ;  /* 0x0000c8020000a5a7 */ /* 0x000ea400080410ff */
[----:B--2---:R-:W-:Y:S05]  /*9640*/  @!P2 BRA `(.L_x_168) ;  /* 0xfffffffc00f0a947 */ /* 0x004fea000383ffff */
[----:B------:R-:W-:Y:S05]  /*9650*/  BRA `(.L_x_74) ;  /* 0xffffffb400907947 */ /* 0x000fea000383ffff */
.L_x_78:
[----:B------:R-:W-:Y:S07]  /*9660*/  MOV R2, UR20 ;  /* 0x0000001400027c02 */ /* 0x000fee0008000f00 */
.L_x_169:
[----:B-1----:R1:W2:Y:S02]  /*9670*/  SYNCS.PHASECHK.TRANS64.TRYWAIT P1, [R2+URZ+0xa0], R8 ;  /* 0x0000a008020075a7 */ /* 0x0022a400080211ff */
[----:B--2---:R-:W-:Y:S05]  /*9680*/  @!P1 NANOSLEEP.SYNCS 0x989680 ;  /* 0x009896800000995d */ /* 0x004fea0003900000 */
[----:B------:R-:W2:Y:S02]  /*9690*/  @!P1 SYNCS.PHASECHK.TRANS64 P1, [R2+URZ+0xa0], R8 ;  /* 0x0000a008020095a7 */ /* 0x000ea400080210ff */
[----:B--2---:R-:W-:Y:S05]  /*96a0*/  @!P1 BRA `(.L_x_169) ;  /* 0xfffffffc00f09947 */ /* 0x004fea000383ffff */
[----:B------:R-:W-:Y:S05]  /*96b0*/  BRA `(.L_x_170) ;  /* 0xffffffb800447947 */ /* 0x000fea000383ffff */
.L_x_79:
[----:B------:R-:W-:Y:S07]  /*96c0*/  MOV R2, UR20 ;  /* 0x0000001400027c02 */ /* 0x000fee0008000f00 */
.L_x_171:
[----:B-1----:R1:W2:Y:S02]  /*96d0*/  SYNCS.PHASECHK.TRANS64.TRYWAIT P1, [R2+URZ+0xa8], R8 ;  /* 0x0000a808020075a7 */ /* 0x0022a400080211ff */
[----:B--2---:R-:W-:Y:S05]  /*96e0*/  @!P1 NANOSLEEP.SYNCS 0x989680 ;  /* 0x009896800000995d */ /* 0x004fea0003900000 */
[----:B------:R-:W2:Y:S02]  /*96f0*/  @!P1 SYNCS.PHASECHK.TRANS64 P1, [R2+URZ+0xa8], R8 ;  /* 0x0000a808020095a7 */ /* 0x000ea400080210ff */
[----:B--2---:R-:W-:Y:S05]  /*9700*/  @!P1 BRA `(.L_x_171) ;  /* 0xfffffffc00f09947 */ /* 0x004fea000383ffff */
[----:B------:R-:W-:Y:S05]  /*9710*/  BRA `(.L_x_172) ;  /* 0xffffffb8008c7947 */ /* 0x000fea000383ffff */
.L_x_80:
[----:B------:R-:W-:Y:S07]  /*9720*/  MOV R2, UR20 ;  /* 0x0000001400027c02 */ /* 0x000fee0008000f00 */
.L_x_173:
[----:B-1----:R1:W2:Y:S02]  /*9730*/  SYNCS.PHASECHK.TRANS64.TRYWAIT P1, [R2+URZ+0xb0], R8 ;  /* 0x0000b008020075a7 */ /* 0x0022a400080211ff */
[----:B--2---:R-:W-:Y:S05]  /*9740*/  @!P1 NANOSLEEP.SYNCS 0x989680 ;  /* 0x009896800000995d */ /* 0x004fea0003900000 */
[----:B------:R-:W2:Y:S02]  /*9750*/  @!P1 SYNCS.PHASECHK.TRANS64 P1, [R2+URZ+0xb0], R8 ;  /* 0x0000b008020095a7 */ /* 0x000ea400080210ff */
[----:B--2---:R-:W-:Y:S05]  /*9760*/  @!P1 BRA `(.L_x_173) ;  /* 0xfffffffc00f09947 */ /* 0x004fea000383ffff */
[----:B------:R-:W-:Y:S05]  /*9770*/  BRA `(.L_x_174) ;  /* 0xffffffb800d47947 */ /* 0x000fea000383ffff */
.L_x_81:
[----:B------:R-:W-:Y:S07]  /*9780*/  MOV R0, UR20 ;  /* 0x0000001400007c02 */ /* 0x000fee0008000f00 */
.L_x_175:
[----:B-1----:R1:W2:Y:S02]  /*9790*/  SYNCS.PHASECHK.TRANS64.TRYWAIT P0, [R0+URZ+0xb8], R8 ;  /* 0x0000b808000075a7 */ /* 0x0022a400080011ff */
[----:B--2---:R-:W-:Y:S05]  /*97a0*/  @!P0 NANOSLEEP.SYNCS 0x989680 ;  /* 0x009896800000895d */ /* 0x004fea0003900000 */
[----:B------:R-:W2:Y:S02]  /*97b0*/  @!P0 SYNCS.PHASECHK.TRANS64 P0, [R0+URZ+0xb8], R8 ;  /* 0x0000b808000085a7 */ /* 0x000ea400080010ff */
[----:B--2---:R-:W-:Y:S05]  /*97c0*/  @!P0 BRA `(.L_x_175) ;  /* 0xfffffffc00f08947 */ /* 0x004fea000383ffff */
[----:B------:R-:W-:Y:S05]  /*97d0*/  BRA `(.L_x_176) ;  /* 0xffffffbc001c7947 */ /* 0x000fea000383ffff */
.L_x_83:
[----:B------:R-:W-:-:S07]  /*97e0*/  MOV R0, UR20 ;  /* 0x0000001400007c02 */ /* 0x000fce0008000f00 */
.L_x_177:
[----:B--2---:R2:W3:Y:S02]  /*97f0*/  SYNCS.PHASECHK.TRANS64.TRYWAIT P0, [R0+URZ+0xa0], R2 ;  /* 0x0000a002000075a7 */ /* 0x0044e400080011ff */
[----:B---3--:R-:W-:Y:S05]  /*9800*/  @!P0 NANOSLEEP.SYNCS 0x989680 ;  /* 0x009896800000895d */ /* 0x008fea0003900000 */
[----:B------:R-:W3:Y:S02]  /*9810*/  @!P0 SYNCS.PHASECHK.TRANS64 P0, [R0+URZ+0xa0], R2 ;  /* 0x0000a002000085a7 */ /* 0x000ee400080010ff */
[----:B---3--:R-:W-:Y:S05]  /*9820*/  @!P0 BRA `(.L_x_177) ;  /* 0xfffffffc00f08947 */ /* 0x008fea000383ffff */
[----:B------:R-:W-:Y:S05]  /*9830*/  BRA `(.L_x_178) ;  /* 0xffffffbc00807947 */ /* 0x000fea000383ffff */
.L_x_84:
[----:B--2---:R-:W-:-:S07]  /*9840*/  MOV R0, UR20 ;  /* 0x0000001400007c02 */ /* 0x004fce0008000f00 */
.L_x_179:
[----:B--2---:R2:W3:Y:S02]  /*9850*/  SYNCS.PHASECHK.TRANS64.TRYWAIT P0, [R0+URZ+0xa8], R2 ;  /* 0x0000a802000075a7 */ /* 0x0044e400080011ff */
[----:B---3--:R-:W-:Y:S05]  /*9860*/  @!P0 NANOSLEEP.SYNCS 0x989680 ;  /* 0x009896800000895d */ /* 0x008fea0003900000 */
[----:B------:R-:W3:Y:S02]  /*9870*/  @!P0 SYNCS.PHASECHK.TRANS64 P0, [R0+URZ+0xa8], R2 ;  /* 0x0000a802000085a7 */ /* 0x000ee400080010ff */
[----:B---3--:R-:W-:Y:S05]  /*9880*/  @!P0 BRA `(.L_x_179) ;  /* 0xfffffffc00f08947 */ /* 0x008fea000383ffff */
[----:B------:R-:W-:Y:S05]  /*9890*/  BRA `(.L_x_180) ;  /* 0xffffffbc00707947 */ /* 0x000fea000383ffff */
.L_x_85:
[----:B--2---:R-:W-:-:S07]  /*98a0*/  MOV R0, UR20 ;  /* 0x0000001400007c02 */ /* 0x004fce0008000f00 */
.L_x_181:
[----:B--2---:R2:W3:Y:S02]  /*98b0*/  SYNCS.PHASECHK.TRANS64.TRYWAIT P0, [R0+URZ+0xb0], R2 ;  /* 0x0000b002000075a7 */ /* 0x0044e400080011ff */
[----:B---3--:R-:W-:Y:S05]  /*98c0*/  @!P0 NANOSLEEP.SYNCS 0x989680 ;  /* 0x009896800000895d */ /* 0x008fea0003900000 */
[----:B------:R-:W3:Y:S02]  /*98d0*/  @!P0 SYNCS.PHASECHK.TRANS64 P0, [R0+URZ+0xb0], R2 ;  /* 0x0000b002000085a7 */ /* 0x000ee400080010ff */
[----:B---3--:R-:W-:Y:S05]  /*98e0*/  @!P0 BRA `(.L_x_181) ;  /* 0xfffffffc00f08947 */ /* 0x008fea000383ffff */
[----:B------:R-:W-:Y:S05]  /*98f0*/  BRA `(.L_x_182) ;  /* 0xffffffbc00607947 */ /* 0x000fea000383ffff */
.L_x_87:
[----:B------:R-:W-:Y:S07]  /*9900*/  MOV R0, UR49 ;  /* 0x0000003100007c02 */ /* 0x000fee0008000f00 */
.L_x_183:
[----:B-1----:R1:W2:Y:S02]  /*9910*/  SYNCS.PHASECHK.TRANS64.TRYWAIT P0, [R0+URZ+0xd0], R2 ;  /* 0x0000d002000075a7 */ /* 0x0022a400080011ff */
[----:B--2---:R-:W-:Y:S05]  /*9920*/  @!P0 NANOSLEEP.SYNCS 0x989680 ;  /* 0x009896800000895d */ /* 0x004fea0003900000 */
[----:B------:R-:W2:Y:S02]  /*9930*/  @!P0 SYNCS.PHASECHK.TRANS64 P0, [R0+URZ+0xd0], R2 ;  /* 0x0000d002000085a7 */ /* 0x000ea400080010ff */
[----:B--2---:R-:W-:Y:S05]  /*9940*/  @!P0 BRA `(.L_x_183) ;  /* 0xfffffffc00f08947 */ /* 0x004fea000383ffff */
[----:B------:R-:W-:Y:S05]  /*9950*/  BRA `(.L_x_184) ;  /* 0xffffffc000447947 */ /* 0x000fea000383ffff */
.L_x_98:
[----:B-1----:R-:W-:Y:S04]  /*9960*/  MOV R2, UR49 ;  /* 0x0000003100027c02 */ /* 0x002fe80008000f00 */
[----:B------:R1:W2:Y:S03]  /*9970*/  SYNCS.PHASECHK.TRANS64.TRYWAIT P1, [R2+URZ+0x80], R3 ;  /* 0x00008003020075a7 */ /* 0x0002a600080211ff */
[----:B--2---:R-:W-:Y:S05]  /*9980*/  @!P1 NANOSLEEP.SYNCS 0x989680 ;  /* 0x009896800000995d */ /* 0x004fea0003900000 */
[----:B------:R-:W2:Y:S02]  /*9990*/  @!P1 SYNCS.PHASECHK.TRANS64 P1, [R2+URZ+0x80], R3 ;  /* 0x00008003020095a7 */ /* 0x000ea400080210ff */
[----:B--2---:R-:W-:Y:S05]  /*99a0*/  @!P1 BRA `(.L_x_98) ;  /* 0xfffffffc00ec9947 */ /* 0x004fea000383ffff */
[----:B------:R-:W-:Y:S05]  /*99b0*/  BRA `(.L_x_97) ;  /* 0xffffffd000187947 */ /* 0x000fea000383ffff */
.L_x_100:
[----:B-1----:R1:W4:Y:S02]  /*99c0*/  SYNCS.PHASECHK.TRANS64.TRYWAIT P0, [R70+URZ+0xe0], R0 ;  /* 0x0000e000460075a7 */ /* 0x00232400080011ff */
[----:B----4-:R-:W-:Y:S05]  /*99d0*/  @!P0 NANOSLEEP.SYNCS 0x989680 ;  /* 0x009896800000895d */ /* 0x010fea0003900000 */
[----:B------:R-:W4:Y:S02]  /*99e0*/  @!P0 SYNCS.PHASECHK.TRANS64 P0, [R70+URZ+0xe0], R0 ;  /* 0x0000e000460085a7 */ /* 0x000f2400080010ff */
[----:B----4-:R-:W-:Y:S05]  /*99f0*/  @!P0 BRA `(.L_x_100) ;  /* 0xfffffffc00f08947 */ /* 0x010fea000383ffff */
[----:B------:R-:W-:Y:S05]  /*9a00*/  BRA `(.L_x_99) ;  /* 0xffffffd0003c7947 */ /* 0x000fea000383ffff */
.L_x_109:
[----:B---3--:R3:W4:Y:S02]  /*9a10*/  SYNCS.PHASECHK.TRANS64.TRYWAIT P0, [R4+URZ+0x80], R0 ;  /* 0x00008000040075a7 */ /* 0x00872400080011ff */
[----:B----4-:R-:W-:Y:S05]  /*9a20*/  @!P0 NANOSLEEP.SYNCS 0x989680 ;  /* 0x009896800000895d */ /* 0x010fea0003900000 */
[----:B------:R-:W4:Y:S02]  /*9a30*/  @!P0 SYNCS.PHASECHK.TRANS64 P0, [R4+URZ+0x80], R0 ;  /* 0x00008000040085a7 */ /* 0x000f2400080010ff */
[----:B----4-:R-:W-:Y:S05]  /*9a40*/  @!P0 BRA `(.L_x_109) ;  /* 0xfffffffc00f08947 */ /* 0x010fea000383ffff */
[----:B------:R-:W-:Y:S05]  /*9a50*/  BRA `(.L_x_108) ;  /* 0xffffffd800347947 */ /* 0x000fea000383ffff */
.L_x_117:
[----:B-1----:R1:W4:Y:S02]  /*9a60*/  SYNCS.PHASECHK.TRANS64.TRYWAIT P0, [R2+URZ+0x80], R4 ;  /* 0x00008004020075a7 */ /* 0x00232400080011ff */
[----:B----4-:R-:W-:Y:S05]  /*9a70*/  @!P0 NANOSLEEP.SYNCS 0x989680 ;  /* 0x009896800000895d */ /* 0x010fea0003900000 */
[----:B------:R-:W4:Y:S02]  /*9a80*/  @!P0 SYNCS.PHASECHK.TRANS64 P0, [R2+URZ+0x80], R4 ;  /* 0x00008004020085a7 */ /* 0x000f2400080010ff */
[----:B----4-:R-:W-:Y:S05]  /*9a90*/  @!P0 BRA `(.L_x_117) ;  /* 0xfffffffc00f08947 */ /* 0x010fea000383ffff */
[----:B------:R-:W-:Y:S05]  /*9aa0*/  BRA `(.L_x_116) ;  /* 0xffffffe0004c7947 */ /* 0x000fea000383ffff */
.L_x_125:
[----:B---3--:R3:W4:Y:S02]  /*9ab0*/  SYNCS.PHASECHK.TRANS64.TRYWAIT P0, [R3+URZ+0x80], R0 ;  /* 0x00008000030075a7 */ /* 0x00872400080011ff */
[----:B----4-:R-:W-:Y:S05]  /*9ac0*/  @!P0 NANOSLEEP.SYNCS 0x989680 ;  /* 0x009896800000895d */ /* 0x010fea0003900000 */
[----:B------:R-:W4:Y:S02]  /*9ad0*/  @!P0 SYNCS.PHASECHK.TRANS64 P0, [R3+URZ+0x80], R0 ;  /* 0x00008000030085a7 */ /* 0x000f2400080010ff */
[----:B----4-:R-:W-:Y:S05]  /*9ae0*/  @!P0 BRA `(.L_x_125) ;  /* 0xfffffffc00f08947 */ /* 0x010fea000383ffff */
[----:B------:R-:W-:Y:S05]  /*9af0*/  BRA `(.L_x_124) ;  /* 0xffffffe800607947 */ /* 0x000fea000383ffff */
        .weak           $__internal_0_$__cuda_sm10x_tcgen05_guardrail_trap_col_being_dealloced_not_returned_by_alloc
        .type           $__internal_0_$__cuda_sm10x_tcgen05_guardrail_trap_col_being_dealloced_not_returned_by_alloc,@function
        .size           $__internal_0_$__cuda_sm10x_tcgen05_guardrail_trap_col_being_dealloced_not_returned_by_alloc,($__internal_1_$__cuda_sm10x_tcgen05_guardrail_trap_phase_invalid_during_alloc - $__internal_0_$__cuda_sm10x_tcgen05_guardrail_trap_col_being_dealloced_not_returned_by_alloc)
$__internal_0_$__cuda_sm10x_tcgen05_guardrail_trap_col_being_dealloced_not_returned_by_alloc:
[----:B------:R-:W-:Y:S05]  /*9b00*/  BPT.TRAP 0x1 ;  /* 0x000000040000795c */ /* 0x000fea0000300000 */
[----:B------:R-:W-:-:S04]  /*9b10*/  HFMA2 R3, -RZ, RZ, 0, 0 ;  /* 0x00000000ff037431 */ /* 0x000fc800000001ff */
[----:B------:R-:W-:Y:S05]  /*9b20*/  RET.REL.NODEC R2 `(_ZN7cutlass13device_kernelINS_4conv6kernel13ConvUniversalINS1_16ConvProblemShapeILNS1_8OperatorE1ELi3EEENS1_10collective14CollectiveConvINS1_47MainloopSm100TmaUmmaWarpSpecializedImplicitGemmILS5_1ELi8ELi3ELi1ELi2EN4cute5tupleIJNSA_1CILi2EEENSC_ILi1EEESE_EEEEENSB_IJNSC_ILi64EEENSC_ILi128EEENSB_IJSH_EEEEEENS_10bfloat16_tESL_NSA_8TiledMMAINSA_8MMA_AtomIJNSA_20SM100_MMA_F16BF16_SSISL_SL_fLi64ELi128ELNSA_4UMMA5MajorE0ELSQ_1ELNSP_7ScaleInE0ELSR_0EEEEEENSA_6LayoutINSB_IJSE_SE_SE_EEENSB_IJNSC_ILi0EEESW_SW_EEEEENSB_IJNSA_10UnderscoreESZ_SZ_EEEEENS7_6detail27Sm100ImplicitGemmTileTraitsINSA_20SM90_TMA_LOAD_IM2COLENSA_14ComposedLayoutINSA_7SwizzleILi3ELi4ELi3EEENSA_18smem_ptr_flag_bitsILi16EEENSU_INSB_IJNSC_ILi8EEESH_EEENSB_IJSH_SE_EEEEEEEvEENS13_INSA_23SM90_TMA_LOAD_MULTICASTENS15_IS17_S19_NSU_INSB_IJSH_S1A_EEENSB_IJSE_SH_EEEEEEEvEEEENS_8epilogue10collective18CollectiveEpilogueINS1N_23Sm100TmaWarpSpecializedILi4ELi2ELi16ELb1ELb0EEEJSK_NSB_IJNSU_ISH_SE_EENSU_INSC_ILi32EEESE_EEEEESL_NSB_IJNSB_IJllllEEESE_SW_EEESL_S1X_NS1N_6fusion15FusionCallbacksIS1R_NS1Y_17LinearCombinationISL_fSL_fLNS_15FloatRoundStyleE2EEESK_S1V_JEEENSA_5SM1004TMEM4LOAD26SM100_TMEM_LOAD_16dp256b4xES14_NS15_INS16_ILi2ELi4ELi3EEES19_NSU_INSB_IJS1A_S1T_EEENSB_IJS1T_SE_EEEEEEENSA_17SM75_U32x4_LDSM_NENSA_21SM90_TMA_STORE_IM2COLES2C_NSA_17SM90_U32x4_STSM_NENSA_39AutoVectorizingCopyWithAssumedAlignmentILi128EEEEEEvvEEEEvNT_6ParamsE) ;  /* 0xffffff6402347950 */ /* 0x000fea0003c3ffff */
        .weak           $__internal_1_$__cuda_sm10x_tcgen05_guardrail_trap_phase_invalid_during_alloc
        .type           $__internal_1_$__cuda_sm10x_tcgen05_guardrail_trap_phase_invalid_during_alloc,@function
        .size           $__internal_1_$__cuda_sm10x_tcgen05_guardrail_trap_phase_invalid_during_alloc,($__internal_2_$__cuda_sm10x_tcgen05_guardrail_trap_unallocated_columns_being_dealloced - $__internal_1_$__cuda_sm10x_tcgen05_guardrail_trap_phase_invalid_during_alloc)
$__internal_1_$__cuda_sm10x_tcgen05_guardrail_trap_phase_invalid_during_alloc:
[----:B------:R-:W-:Y:S05]  /*9b30*/  BPT.TRAP 0x1 ;  /* 0x000000040000795c */ /* 0x000fea0000300000 */
[----:B------:R-:W-:-:S04]  /*9b40*/  MOV R5, 0x0 ;  /* 0x0000000000057802 */ /* 0x000fc80000000f00 */
[----:B------:R-:W-:Y:S05]  /*9b50*/  RET.REL.NODEC R4 `(_ZN7cutlass13device_kernelINS_4conv6kernel13ConvUniversalINS1_16ConvProblemShapeILNS1_8OperatorE1ELi3EEENS1_10collective14CollectiveConvINS1_47MainloopSm100TmaUmmaWarpSpecializedImplicitGemmILS5_1ELi8ELi3ELi1ELi2EN4cute5tupleIJNSA_1CILi2EEENSC_ILi1EEESE_EEEEENSB_IJNSC_ILi64EEENSC_ILi128EEENSB_IJSH_EEEEEENS_10bfloat16_tESL_NSA_8TiledMMAINSA_8MMA_AtomIJNSA_20SM100_MMA_F16BF16_SSISL_SL_fLi64ELi128ELNSA_4UMMA5MajorE0ELSQ_1ELNSP_7ScaleInE0ELSR_0EEEEEENSA_6LayoutINSB_IJSE_SE_SE_EEENSB_IJNSC_ILi0EEESW_SW_EEEEENSB_IJNSA_10UnderscoreESZ_SZ_EEEEENS7_6detail27Sm100ImplicitGemmTileTraitsINSA_20SM90_TMA_LOAD_IM2COLENSA_14ComposedLayoutINSA_7SwizzleILi3ELi4ELi3EEENSA_18smem_ptr_flag_bitsILi16EEENSU_INSB_IJNSC_ILi8EEESH_EEENSB_IJSH_SE_EEEEEEEvEENS13_INSA_23SM90_TMA_LOAD_MULTICASTENS15_IS17_S19_NSU_INSB_IJSH_S1A_EEENSB_IJSE_SH_EEEEEEEvEEEENS_8epilogue10collective18CollectiveEpilogueINS1N_23Sm100TmaWarpSpecializedILi4ELi2ELi16ELb1ELb0EEEJSK_NSB_IJNSU_ISH_SE_EENSU_INSC_ILi32EEESE_EEEEESL_NSB_IJNSB_IJllllEEESE_SW_EEESL_S1X_NS1N_6fusion15FusionCallbacksIS1R_NS1Y_17LinearCombinationISL_fSL_fLNS_15FloatRoundStyleE2EEESK_S1V_JEEENSA_5SM1004TMEM4LOAD26SM100_TMEM_LOAD_16dp256b4xES14_NS15_INS16_ILi2ELi4ELi3EEES19_NSU_INSB_IJS1A_S1T_EEENSB_IJS1T_SE_EEEEEEENSA_17SM75_U32x4_LDSM_NENSA_21SM90_TMA_STORE_IM2COLES2C_NSA_17SM90_U32x4_STSM_NENSA_39AutoVectorizingCopyWithAssumedAlignmentILi128EEEEEEvvEEEEvNT_6ParamsE) ;  /* 0xffffff6404287950 */ /* 0x000fea0003c3ffff */
        .weak           $__internal_2_$__cuda_sm10x_tcgen05_guardrail_trap_unallocated_columns_being_dealloced
        .type           $__internal_2_$__cuda_sm10x_tcgen05_guardrail_trap_unallocated_columns_being_dealloced,@function
        .size           $__internal_2_$__cuda_sm10x_tcgen05_guardrail_trap_unallocated_columns_being_dealloced,(.L_x_186 - $__internal_2_$__cuda_sm10x_tcgen05_guardrail_trap_unallocated_columns_being_dealloced)
$__internal_2_$__cuda_sm10x_tcgen05_guardrail_trap_unallocated_columns_being_dealloced:
[----:B------:R-:W-:Y:S05]  /*9b60*/  BPT.TRAP 0x1 ;  /* 0x000000040000795c */ /* 0x000fea0000300000 */
[----:B------:R-:W-:-:S04]  /*9b70*/  HFMA2 R3, -RZ, RZ, 0, 0 ;  /* 0x00000000ff037431 */ /* 0x000fc800000001ff */
[----:B------:R-:W-:Y:S05]  /*9b80*/  RET.REL.NODEC R2 `(_ZN7cutlass13device_kernelINS_4conv6kernel13ConvUniversalINS1_16ConvProblemShapeILNS1_8OperatorE1ELi3EEENS1_10collective14CollectiveConvINS1_47MainloopSm100TmaUmmaWarpSpecializedImplicitGemmILS5_1ELi8ELi3ELi1ELi2EN4cute5tupleIJNSA_1CILi2EEENSC_ILi1EEESE_EEEEENSB_IJNSC_ILi64EEENSC_ILi128EEENSB_IJSH_EEEEEENS_10bfloat16_tESL_NSA_8TiledMMAINSA_8MMA_AtomIJNSA_20SM100_MMA_F16BF16_SSISL_SL_fLi64ELi128ELNSA_4UMMA5MajorE0ELSQ_1ELNSP_7ScaleInE0ELSR_0EEEEEENSA_6LayoutINSB_IJSE_SE_SE_EEENSB_IJNSC_ILi0EEESW_SW_EEEEENSB_IJNSA_10UnderscoreESZ_SZ_EEEEENS7_6detail27Sm100ImplicitGemmTileTraitsINSA_20SM90_TMA_LOAD_IM2COLENSA_14ComposedLayoutINSA_7SwizzleILi3ELi4ELi3EEENSA_18smem_ptr_flag_bitsILi16EEENSU_INSB_IJNSC_ILi8EEESH_EEENSB_IJSH_SE_EEEEEEEvEENS13_INSA_23SM90_TMA_LOAD_MULTICASTENS15_IS17_S19_NSU_INSB_IJSH_S1A_EEENSB_IJSE_SH_EEEEEEEvEEEENS_8epilogue10collective18CollectiveEpilogueINS1N_23Sm100TmaWarpSpecializedILi4ELi2ELi16ELb1ELb0EEEJSK_NSB_IJNSU_ISH_SE_EENSU_INSC_ILi32EEESE_EEEEESL_NSB_IJNSB_IJllllEEESE_SW_EEESL_S1X_NS1N_6fusion15FusionCallbacksIS1R_NS1Y_17LinearCombinationISL_fSL_fLNS_15FloatRoundStyleE2EEESK_S1V_JEEENSA_5SM1004TMEM4LOAD26SM100_TMEM_LOAD_16dp256b4xES14_NS15_INS16_ILi2ELi4ELi3EEES19_NSU_INSB_IJS1A_S1T_EEENSB_IJS1T_SE_EEEEEEENSA_17SM75_U32x4_LDSM_NENSA_21SM90_TMA_STORE_IM2COLES2C_NSA_17SM90_U32x4_STSM_NENSA_39AutoVectorizingCopyWithAssumedAlignmentILi128EEEEEEvvEEEEvNT_6ParamsE) ;  /* 0xffffff64021c7950 */ /* 0x000fea0003c3ffff */
.L_x_185:
[----:B------:R-:W-:-:S00]  /*9b90*/  BRA `(.L_x_185) ;  /* 0xfffffffc00fc7947 */ /* 0x000fc0000383ffff */
[----:B------:R-:W-:-:S00]  /*9ba0*/  NOP ;  /* 0x0000000000007918 */ /* 0x000fc00000000000 */
        /* <DEDUP_REMOVED lines=13> */
.L_x_186:


//--------------------- .nv.global.init           --------------------------
	.section	.nv.global.init,"aw",@progbits
.nv.global.init:
	.type		$str$29,@object
	.size		$str$29,($str$30 - $str$29)
$str$29:
        /*0000*/ 	.byte	0x28, 0x61, 0x64, 0x64, 0x72, 0x65, 0x73, 0x73, 0x20, 0x26, 0x20, 0x6d, 0x61, 0x73, 0x6b, 0x29
        /*0010*/ 	.byte	0x20, 0x3d, 0x3d, 0x20, 0x30, 0x00
	.type		$str$30,@object
	.size		$str$30,($str$28 - $str$30)
$str$30:
        /*0016*/ 	.byte	0x2f, 0x74, 0x6d, 0x70, 0x2f, 0x63, 0x75, 0x74, 0x6c, 0x61, 0x73, 0x73, 0x5f, 0x73, 0x77, 0x65
        /*0026*/ 	.byte	0x65, 0x70, 0x5f, 0x73, 0x72, 0x63, 0x2f, 0x69, 0x6e, 0x63, 0x6c, 0x75, 0x64, 0x65, 0x2f, 0x63
        /*0036*/ 	.byte	0x75, 0x74, 0x65, 0x2f, 0x70, 0x6f, 0x69, 0x6e, 0x74, 0x65, 0x72, 0x5f, 0x66, 0x6c, 0x61, 0x67
        /*0046*/ 	.byte	0x67, 0x65, 0x64, 0x2e, 0x68, 0x70, 0x70, 0x00
	.type		$str$28,@object
	.size		$str$28,($str$27 - $str$28)
$str$28:
        /*004e*/ 	.byte	0x2f, 0x74, 0x6d, 0x70, 0x2f, 0x63, 0x75, 0x74, 0x6c, 0x61, 0x73, 0x73, 0x5f, 0x73, 0x77, 0x65
        /*005e*/ 	.byte	0x65, 0x70, 0x5f, 0x73, 0x72, 0x63, 0x2f, 0x69, 0x6e, 0x63, 0x6c, 0x75, 0x64, 0x65, 0x2f, 0x63
        /*006e*/ 	.byte	0x75, 0x74, 0x65, 0x2f, 0x61, 0x74, 0x6f, 0x6d, 0x2f, 0x63, 0x6f, 0x70, 0x79, 0x5f, 0x74, 0x72
        /*007e*/ 	.byte	0x61, 0x69, 0x74, 0x73, 0x5f, 0x73, 0x6d, 0x31, 0x30, 0x30, 0x2e, 0x68, 0x70, 0x70, 0x00
	.type		$str$27,@object
	.size		$str$27,(__unnamed_1 - $str$27)
$str$27:
        /*008d*/ 	.byte	0x28, 0x28, 0x75, 0x69, 0x6e, 0x74, 0x33, 0x32, 0x5f, 0x74, 0x28, 0x74, 0x68, 0x72, 0x65, 0x61
        /*009d*/ 	.byte	0x64, 0x49, 0x64, 0x78, 0x2e, 0x78, 0x29, 0x20, 0x2f, 0x20, 0x33, 0x32, 0x29, 0x20, 0x25, 0x20
        /*00ad*/ 	.byte	0x34, 0x29, 0x20, 0x3d, 0x3d, 0x20, 0x28, 0x28, 0x28, 0x74, 0x6d, 0x65, 0x6d, 0x5f, 0x61, 0x64
        /*00bd*/ 	.byte	0x64, 0x72, 0x20, 0x3e, 0x3e, 0x20, 0x31, 0x36, 0x29, 0x20, 0x2f, 0x20, 0x33, 0x32, 0x29, 0x20
        /*00cd*/ 	.byte	0x25, 0x20, 0x34, 0x29, 0x00
	.type		__unnamed_1,@object
	.size		__unnamed_1,(__unnamed_2 - __unnamed_1)
__unnamed_1:
        /*00d2*/ 	.byte	0x61, 0x75, 0x74, 0x6f, 0x20, 0x63, 0x75, 0x74, 0x65, 0x3a, 0x3a, 0x61, 0x73, 0x5f, 0x70, 0x6f
        /* <DEDUP_REMOVED lines=24> */
        /*0262*/ 	.byte	0x30, 0x34, 0x38, 0x3e, 0x3e, 0x3e, 0x3e, 0x5d, 0x00
	.type		__unnamed_2,@object
	.size		__unnamed_2,(.L_2 - __unnamed_2)
__unnamed_2:
        /* <DEDUP_REMOVED lines=45> */
        /*053b*/ 	.byte	0x3e, 0x3e, 0x3e, 0x5d, 0x00
.L_2:


//--------------------- .nv.shared._ZN7cutlass13device_kernelINS_4conv6kernel13ConvUniversalINS1_16ConvProblemShapeILNS1_8OperatorE1ELi3EEENS1_10collective14CollectiveConvINS1_47MainloopSm100TmaUmmaWarpSpecializedImplicitGemmILS5_1ELi8ELi3ELi1ELi2EN4cute5tupleIJNSA_1CILi2EEENSC_ILi1EEESE_EEEEENSB_IJNSC_ILi64EEENSC_ILi128EEENSB_IJSH_EEEEEENS_10bfloat16_tESL_NSA_8TiledMMAINSA_8MMA_AtomIJNSA_20SM100_MMA_F16BF16_SSISL_SL_fLi64ELi128ELNSA_4UMMA5MajorE0ELSQ_1ELNSP_7ScaleInE0ELSR_0EEEEEENSA_6LayoutINSB_IJSE_SE_SE_EEENSB_IJNSC_ILi0EEESW_SW_EEEEENSB_IJNSA_10UnderscoreESZ_SZ_EEEEENS7_6detail27Sm100ImplicitGemmTileTraitsINSA_20SM90_TMA_LOAD_IM2COLENSA_14ComposedLayoutINSA_7SwizzleILi3ELi4ELi3EEENSA_18smem_ptr_flag_bitsILi16EEENSU_INSB_IJNSC_ILi8EEESH_EEENSB_IJSH_SE_EEEEEEEvEENS13_INSA_23SM90_TMA_LOAD_MULTICASTENS15_IS17_S19_NSU_INSB_IJSH_S1A_EEENSB_IJSE_SH_EEEEEEEvEEEENS_8epilogue10collective18CollectiveEpilogueINS1N_23Sm100TmaWarpSpecializedILi4ELi2ELi16ELb1ELb0EEEJSK_NSB_IJNSU_ISH_SE_EENSU_INSC_ILi32EEESE_EEEEESL_NSB_IJNSB_IJllllEEESE_SW_EEESL_S1X_NS1N_6fusion15FusionCallbacksIS1R_NS1Y_17LinearCombinationISL_fSL_fLNS_15FloatRoundStyleE2EEESK_S1V_JEEENSA_5SM1004TMEM4LOAD26SM100_TMEM_LOAD_16dp256b4xES14_NS15_INS16_ILi2ELi4ELi3EEES19_NSU_INSB_IJS1A_S1T_EEENSB_IJS1T_SE_EEEEEEENSA_17SM75_U32x4_LDSM_NENSA_21SM90_TMA_STORE_IM2COLES2C_NSA_17SM90_U32x4_STSM_NENSA_39AutoVectorizingCopyWithAssumedAlignmentILi128EEEEEEvvEEEEvNT_6ParamsE --------------------------
	.section	.nv.shared._ZN7cutlass13device_kernelINS_4conv6kernel13ConvUniversalINS1_16ConvProblemShapeILNS1_8OperatorE1ELi3EEENS1_10collective14CollectiveConvINS1_47MainloopSm100TmaUmmaWarpSpecializedImplicitGemmILS5_1ELi8ELi3ELi1ELi2EN4cute5tupleIJNSA_1CILi2EEENSC_ILi1EEESE_EEEEENSB_IJNSC_ILi64EEENSC_ILi128EEENSB_IJSH_EEEEEENS_10bfloat16_tESL_NSA_8TiledMMAINSA_8MMA_AtomIJNSA_20SM100_MMA_F16BF16_SSISL_SL_fLi64ELi128ELNSA_4UMMA5MajorE0ELSQ_1ELNSP_7ScaleInE0ELSR_0EEEEEENSA_6LayoutINSB_IJSE_SE_SE_EEENSB_IJNSC_ILi0EEESW_SW_EEEEENSB_IJNSA_10UnderscoreESZ_SZ_EEEEENS7_6detail27Sm100ImplicitGemmTileTraitsINSA_20SM90_TMA_LOAD_IM2COLENSA_14ComposedLayoutINSA_7SwizzleILi3ELi4ELi3EEENSA_18smem_ptr_flag_bitsILi16EEENSU_INSB_IJNSC_ILi8EEESH_EEENSB_IJSH_SE_EEEEEEEvEENS13_INSA_23SM90_TMA_LOAD_MULTICASTENS15_IS17_S19_NSU_INSB_IJSH_S1A_EEENSB_IJSE_SH_EEEEEEEvEEEENS_8epilogue10collective18CollectiveEpilogueINS1N_23Sm100TmaWarpSpecializedILi4ELi2ELi16ELb1ELb0EEEJSK_NSB_IJNSU_ISH_SE_EENSU_INSC_ILi32EEESE_EEEEESL_NSB_IJNSB_IJllllEEESE_SW_EEESL_S1X_NS1N_6fusion15FusionCallbacksIS1R_NS1Y_17LinearCombinationISL_fSL_fLNS_15FloatRoundStyleE2EEESK_S1V_JEEENSA_5SM1004TMEM4LOAD26SM100_TMEM_LOAD_16dp256b4xES14_NS15_INS16_ILi2ELi4ELi3EEES19_NSU_INSB_IJS1A_S1T_EEENSB_IJS1T_SE_EEEEEEENSA_17SM75_U32x4_LDSM_NENSA_21SM90_TMA_STORE_IM2COLES2C_NSA_17SM90_U32x4_STSM_NENSA_39AutoVectorizingCopyWithAssumedAlignmentILi128EEEEEEvvEEEEvNT_6ParamsE,"aw",@nobits
	.sectionflags	@""
	.align	16
	.zero		1024


//--------------------- .nv.shared.reserved.0     --------------------------
	.section	.nv.shared.reserved.0,"aw",@nobits
	.weak		__nv_reservedSMEM_offset_0_alias
	.size		__nv_reservedSMEM_offset_0_alias, 0, 64
	.other		__nv_reservedSMEM_offset_0_alias,@"STO_CUDA_RESERVED_SHARED STV_DEFAULT"
__nv_reservedSMEM_offset_0_alias:
	.zero		0
.nv.shared.reserved.0:
	.zero		64
	.weak		__nv_reservedSMEM_tcgen05_partition
	.type		__nv_reservedSMEM_tcgen05_partition,@object
	.size		__nv_reservedSMEM_tcgen05_partition,(.L_0 - __nv_reservedSMEM_tcgen05_partition)
__nv_reservedSMEM_tcgen05_partition:
	.zero		32
.L_0:


//--------------------- .nv.global                --------------------------
	.section	.nv.global,"aw",@nobits
.nv.global:
	.type		_ZN39_INTERNAL_e55a28a5_4_k_cu_41cc0b13_42784cute1_E,@object
	.size		_ZN39_INTERNAL_e55a28a5_4_k_cu_41cc0b13_42784cute1_E,(_ZN39_INTERNAL_e55a28a5_4_k_cu_41cc0b13_42784cuda3std3__45__cpo6cbeginE - _ZN39_INTERNAL_e55a28a5_4_k_cu_41cc0b13_42784cute1_E)
_ZN39_INTERNAL_e55a28a5_4_k_cu_41cc0b13_42784cute1_E:
	.zero		1
	.type		_ZN39_INTERNAL_e55a28a5_4_k_cu_41cc0b13_42784cuda3std3__45__cpo6cbeginE,@object
	.size		_ZN39_INTERNAL_e55a28a5_4_k_cu_41cc0b13_42784cuda3std3__45__cpo6cbeginE,(_ZN39_INTERNAL_e55a28a5_4_k_cu_41cc0b13_42784cuda3std3__48in_placeE - _ZN39_INTERNAL_e55a28a5_4_k_cu_41cc0b13_42784cuda3std3__45__cpo6cbeginE)
_ZN39_INTERNAL_e55a28a5_4_k_cu_41cc0b13_42784cuda3std3__45__cpo6cbeginE:
	.zero		1
	.type		_ZN39_INTERNAL_e55a28a5_4_k_cu_41cc0b13_42784cuda3std3__48in_placeE,@object
	.size		_ZN39_INTERNAL_e55a28a5_4_k_cu_41cc0b13_42784cuda3std3__48in_placeE,(_ZN39_INTERNAL_e55a28a5_4_k_cu_41cc0b13_42784cuda3std6ranges3__45__cpo9iter_moveE - _ZN39_INTERNAL_e55a28a5_4_k_cu_41cc0b13_42784cuda3std3__48in_placeE)
_ZN39_INTERNAL_e55a28a5_4_k_cu_41cc0b13_42784cuda3std3__48in_placeE:
	.zero		1
	.type		_ZN39_INTERNAL_e55a28a5_4_k_cu_41cc0b13_42784cuda3std6ranges3__45__cpo9iter_moveE,@object
	.size		_ZN39_INTERNAL_e55a28a5_4_k_cu_41cc0b13_42784cuda3std6ranges3__45__cpo9iter_moveE,(_ZN39_INTERNAL_e55a28a5_4_k_cu_41cc0b13_42784cuda3std3__45__cpo5beginE - _ZN39_INTERNAL_e55a28a5_4_k_cu_41cc0b13_42784cuda3std6ranges3__45__cpo9iter_moveE)
_ZN39_INTERNAL_e55a28a5_4_k_cu_41cc0b13_42784cuda3std6ranges3__45__cpo9iter_moveE:
	.zero		1
	.type		_ZN39_INTERNAL_e55a28a5_4_k_cu_41cc0b13_42784cuda3std3__45__cpo5beginE,@object
	.size		_ZN39_INTERNAL_e55a28a5_4_k_cu_41cc0b13_42784cuda3std3__45__cpo5beginE,(_ZN39_INTERNAL_e55a28a5_4_k_cu_41cc0b13_42784cuda3std3__441_GLOBAL__N__e55a28a5_4_k_cu_41cc0b13_42786ignoreE - _ZN39_INTERNAL_e55a28a5_4_k_cu_41cc0b13_42784cuda3std3__45__cpo5beginE)
_ZN39_INTERNAL_e55a28a5_4_k_cu_41cc0b13_42784cuda3std3__45__cpo5beginE:
	.zero		1
	.type		_ZN39_INTERNAL_e55a28a5_4_k_cu_41cc0b13_42784cuda3std3__441_GLOBAL__N__e55a28a5_4_k_cu_41cc0b13_42786ignoreE,@object
	.size		_ZN39_INTERNAL_e55a28a5_4_k_cu_41cc0b13_42784cuda3std3__441_GLOBAL__N__e55a28a5_4_k_cu_41cc0b13_42786ignoreE,(_ZN39_INTERNAL_e55a28a5_4_k_cu_41cc0b13_42784cute7productE - _ZN39_INTERNAL_e55a28a5_4_k_cu_41cc0b13_42784cuda3std3__441_GLOBAL__N__e55a28a5_4_k_cu_41cc0b13_42786ignoreE)
_ZN39_INTERNAL_e55a28a5_4_k_cu_41cc0b13_42784cuda3std3__441_GLOBAL__N__e55a28a5_4_k_cu_41cc0b13_42786ignoreE:
	.zero		1
	.type		_ZN39_INTERNAL_e55a28a5_4_k_cu_41cc0b13_42784cute7productE,@object
	.size		_ZN39_INTERNAL_e55a28a5_4_k_cu_41cc0b13_42784cute7productE,(_ZN39_INTERNAL_e55a28a5_4_k_cu_41cc0b13_42784cuda3std3__45__cpo3endE - _ZN39_INTERNAL_e55a28a5_4_k_cu_41cc0b13_42784cute7productE)
_ZN39_INTERNAL_e55a28a5_4_k_cu_41cc0b13_42784cute7productE:
	.zero		1
	.type		_ZN39_INTERNAL_e55a28a5_4_k_cu_41cc0b13_42784cuda3std3__45__cpo3endE,@object
	.size		_ZN39_INTERNAL_e55a28a5_4_k_cu_41cc0b13_42784cuda3std3__45__cpo3endE,(_ZN39_INTERNAL_e55a28a5_4_k_cu_41cc0b13_42784cuda3std3__419piecewise_constructE - _ZN39_INTERNAL_e55a28a5_4_k_cu_41cc0b13_42784cuda3std3__45__cpo3endE)
_ZN39_INTERNAL_e55a28a5_4_k_cu_41cc0b13_42784cuda3std3__45__cpo3endE:
	.zero		1
	.type		_ZN39_INTERNAL_e55a28a5_4_k_cu_41cc0b13_42784cuda3std3__419piecewise_constructE,@object
	.size		_ZN39_INTERNAL_e55a28a5_4_k_cu_41cc0b13_42784cuda3std3__419piecewise_constructE,(_ZN39_INTERNAL_e55a28a5_4_k_cu_41cc0b13_42784cuda3std3__45__cpo4cendE - _ZN39_INTERNAL_e55a28a5_4_k_cu_41cc0b13_42784cuda3std3__419piecewise_constructE)
_ZN39_INTERNAL_e55a28a5_4_k_cu_41cc0b13_42784cuda3std3__419piecewise_constructE:
	.zero		1
	.type		_ZN39_INTERNAL_e55a28a5_4_k_cu_41cc0b13_42784cuda3std3__45__cpo4cendE,@object
	.size		_ZN39_INTERNAL_e55a28a5_4_k_cu_41cc0b13_42784cuda3std3__45__cpo4cendE,(_ZN39_INTERNAL_e55a28a5_4_k_cu_41cc0b13_42784cuda3std6ranges3__45__cpo4swapE - _ZN39_INTERNAL_e55a28a5_4_k_cu_41cc0b13_42784cuda3std3__45__cpo4cendE)
_ZN39_INTERNAL_e55a28a5_4_k_cu_41cc0b13_42784cuda3std3__45__cpo4cendE:
	.zero		1
	.type		_ZN39_INTERNAL_e55a28a5_4_k_cu_41cc0b13_42784cuda3std6ranges3__45__cpo4swapE,@object
	.size		_ZN39_INTERNAL_e55a28a5_4_k_cu_41cc0b13_42784cuda3std6ranges3__45__cpo4swapE,(.L_10 - _ZN39_INTERNAL_e55a28a5_4_k_cu_41cc0b13_42784cuda3std6ranges3__45__cpo4swapE)
_ZN39_INTERNAL_e55a28a5_4_k_cu_41cc0b13_42784cuda3std6ranges3__45__cpo4swapE:
	.zero		1
.L_10:


//--------------------- .nv.constant0._ZN7cutlass13device_kernelINS_4conv6kernel13ConvUniversalINS1_16ConvProblemShapeILNS1_8OperatorE1ELi3EEENS1_10collective14CollectiveConvINS1_47MainloopSm100TmaUmmaWarpSpecializedImplicitGemmILS5_1ELi8ELi3ELi1ELi2EN4cute5tupleIJNSA_1CILi2EEENSC_ILi1EEESE_EEEEENSB_IJNSC_ILi64EEENSC_ILi128EEENSB_IJSH_EEEEEENS_10bfloat16_tESL_NSA_8TiledMMAINSA_8MMA_AtomIJNSA_20SM100_MMA_F16BF16_SSISL_SL_fLi64ELi128ELNSA_4UMMA5MajorE0ELSQ_1ELNSP_7ScaleInE0ELSR_0EEEEEENSA_6LayoutINSB_IJSE_SE_SE_EEENSB_IJNSC_ILi0EEESW_SW_EEEEENSB_IJNSA_10UnderscoreESZ_SZ_EEEEENS7_6detail27Sm100ImplicitGemmTileTraitsINSA_20SM90_TMA_LOAD_IM2COLENSA_14ComposedLayoutINSA_7SwizzleILi3ELi4ELi3EEENSA_18smem_ptr_flag_bitsILi16EEENSU_INSB_IJNSC_ILi8EEESH_EEENSB_IJSH_SE_EEEEEEEvEENS13_INSA_23SM90_TMA_LOAD_MULTICASTENS15_IS17_S19_NSU_INSB_IJSH_S1A_EEENSB_IJSE_SH_EEEEEEEvEEEENS_8epilogue10collective18CollectiveEpilogueINS1N_23Sm100TmaWarpSpecializedILi4ELi2ELi16ELb1ELb0EEEJSK_NSB_IJNSU_ISH_SE_EENSU_INSC_ILi32EEESE_EEEEESL_NSB_IJNSB_IJllllEEESE_SW_EEESL_S1X_NS1N_6fusion15FusionCallbacksIS1R_NS1Y_17LinearCombinationISL_fSL_fLNS_15FloatRoundStyleE2EEESK_S1V_JEEENSA_5SM1004TMEM4LOAD26SM100_TMEM_LOAD_16dp256b4xES14_NS15_INS16_ILi2ELi4ELi3EEES19_NSU_INSB_IJS1A_S1T_EEENSB_IJS1T_SE_EEEEEEENSA_17SM75_U32x4_LDSM_NENSA_21SM90_TMA_STORE_IM2COLES2C_NSA_17SM90_U32x4_STSM_NENSA_39AutoVectorizingCopyWithAssumedAlignmentILi128EEEEEEvvEEEEvNT_6ParamsE --------------------------
	.section	.nv.constant0._ZN7cutlass13device_kernelINS_4conv6kernel13ConvUniversalINS1_16ConvProblemShapeILNS1_8OperatorE1ELi3EEENS1_10collective14CollectiveConvINS1_47MainloopSm100TmaUmmaWarpSpecializedImplicitGemmILS5_1ELi8ELi3ELi1ELi2EN4cute5tupleIJNSA_1CILi2EEENSC_ILi1EEESE_EEEEENSB_IJNSC_ILi64EEENSC_ILi128EEENSB_IJSH_EEEEEENS_10bfloat16_tESL_NSA_8TiledMMAINSA_8MMA_AtomIJNSA_20SM100_MMA_F16BF16_SSISL_SL_fLi64ELi128ELNSA_4UMMA5MajorE0ELSQ_1ELNSP_7ScaleInE0ELSR_0EEEEEENSA_6LayoutINSB_IJSE_SE_SE_EEENSB_IJNSC_ILi0EEESW_SW_EEEEENSB_IJNSA_10UnderscoreESZ_SZ_EEEEENS7_6detail27Sm100ImplicitGemmTileTraitsINSA_20SM90_TMA_LOAD_IM2COLENSA_14ComposedLayoutINSA_7SwizzleILi3ELi4ELi3EEENSA_18smem_ptr_flag_bitsILi16EEENSU_INSB_IJNSC_ILi8EEESH_EEENSB_IJSH_SE_EEEEEEEvEENS13_INSA_23SM90_TMA_LOAD_MULTICASTENS15_IS17_S19_NSU_INSB_IJSH_S1A_EEENSB_IJSE_SH_EEEEEEEvEEEENS_8epilogue10collective18CollectiveEpilogueINS1N_23Sm100TmaWarpSpecializedILi4ELi2ELi16ELb1ELb0EEEJSK_NSB_IJNSU_ISH_SE_EENSU_INSC_ILi32EEESE_EEEEESL_NSB_IJNSB_IJllllEEESE_SW_EEESL_S1X_NS1N_6fusion15FusionCallbacksIS1R_NS1Y_17LinearCombinationISL_fSL_fLNS_15FloatRoundStyleE2EEESK_S1V_JEEENSA_5SM1004TMEM4LOAD26SM100_TMEM_LOAD_16dp256b4xES14_NS15_INS16_ILi2ELi4ELi3EEES19_NSU_INSB_IJS1A_S1T_EEENSB_IJS1T_SE_EEEEEEENSA_17SM75_U32x4_LDSM_NENSA_21SM90_TMA_STORE_IM2COLES2C_NSA_17SM90_U32x4_STSM_NENSA_39AutoVectorizingCopyWithAssumedAlignmentILi128EEEEEEvvEEEEvNT_6ParamsE,"a",@progbits
	.sectionflags	@""
	.align	4
.nv.constant0._ZN7cutlass13device_kernelINS_4conv6kernel13ConvUniversalINS1_16ConvProblemShapeILNS1_8OperatorE1ELi3EEENS1_10collective14CollectiveConvINS1_47MainloopSm100TmaUmmaWarpSpecializedImplicitGemmILS5_1ELi8ELi3ELi1ELi2EN4cute5tupleIJNSA_1CILi2EEENSC_ILi1EEESE_EEEEENSB_IJNSC_ILi64EEENSC_ILi128EEENSB_IJSH_EEEEEENS_10bfloat16_tESL_NSA_8TiledMMAINSA_8MMA_AtomIJNSA_20SM100_MMA_F16BF16_SSISL_SL_fLi64ELi128ELNSA_4UMMA5MajorE0ELSQ_1ELNSP_7ScaleInE0ELSR_0EEEEEENSA_6LayoutINSB_IJSE_SE_SE_EEENSB_IJNSC_ILi0EEESW_SW_EEEEENSB_IJNSA_10UnderscoreESZ_SZ_EEEEENS7_6detail27Sm100ImplicitGemmTileTraitsINSA_20SM90_TMA_LOAD_IM2COLENSA_14ComposedLayoutINSA_7SwizzleILi3ELi4ELi3EEENSA_18smem_ptr_flag_bitsILi16EEENSU_INSB_IJNSC_ILi8EEESH_EEENSB_IJSH_SE_EEEEEEEvEENS13_INSA_23SM90_TMA_LOAD_MULTICASTENS15_IS17_S19_NSU_INSB_IJSH_S1A_EEENSB_IJSE_SH_EEEEEEEvEEEENS_8epilogue10collective18CollectiveEpilogueINS1N_23Sm100TmaWarpSpecializedILi4ELi2ELi16ELb1ELb0EEEJSK_NSB_IJNSU_ISH_SE_EENSU_INSC_ILi32EEESE_EEEEESL_NSB_IJNSB_IJllllEEESE_SW_EEESL_S1X_NS1N_6fusion15FusionCallbacksIS1R_NS1Y_17LinearCombinationISL_fSL_fLNS_15FloatRoundStyleE2EEESK_S1V_JEEENSA_5SM1004TMEM4LOAD26SM100_TMEM_LOAD_16dp256b4xES14_NS15_INS16_ILi2ELi4ELi3EEES19_NSU_INSB_IJS1A_S1T_EEENSB_IJS1T_SE_EEEEEEENSA_17SM75_U32x4_LDSM_NENSA_21SM90_TMA_STORE_IM2COLES2C_NSA_17SM90_U32x4_STSM_NENSA_39AutoVectorizingCopyWithAssumedAlignmentILi128EEEEEEvvEEEEvNT_6ParamsE:
	.zero		3200


//--------------------- SYMBOLS --------------------------

	.type		.nv.reservedSmem.offset0,@object
	.size		.nv.reservedSmem.offset0,0x4
	.type		.nv.reservedSmem.cap,@object
	.size		.nv.reservedSmem.cap,0x4
	.type		__assertfail,@function
